// auto-generated by cutlass_sweep.gemm — config: {"arch": "sm_90", "cluster_m": 1, "cluster_n": 1, "dtype": "e5m2", "stages": 5, "tile_k": 64, "tile_m": 128, "tile_n": 256}
#include "cutlass/cutlass.h"
#include "cutlass/gemm/collective/collective_builder.hpp"
#include "cutlass/gemm/device/gemm_universal_adapter.h"
#include "cutlass/gemm/kernel/gemm_universal.hpp"
#include "cutlass/epilogue/collective/collective_builder.hpp"

using ElemA = cutlass::float_e5m2_t;
using ElemB = cutlass::float_e5m2_t;
using ElemCD = cutlass::float_e5m2_t;
using Acc  = float;
using TileShape    = cute::Shape<cute::_128, cute::_256, cute::_64>;
using ClusterShape = cute::Shape<cute::_1, cute::_1, cute::_1>;

using CollectiveEpilogue = typename cutlass::epilogue::collective::CollectiveBuilder<
    cutlass::arch::Sm90, cutlass::arch::OpClassTensorOp,
    TileShape, ClusterShape,
    cutlass::epilogue::collective::EpilogueTileAuto,
    Acc, Acc,
    ElemCD, cutlass::layout::RowMajor, 128 / cutlass::sizeof_bits<ElemCD>::value,
    ElemCD, cutlass::layout::RowMajor, 128 / cutlass::sizeof_bits<ElemCD>::value,
    cutlass::epilogue::collective::EpilogueScheduleAuto
  >::CollectiveOp;

using CollectiveMainloop = typename cutlass::gemm::collective::CollectiveBuilder<
    cutlass::arch::Sm90, cutlass::arch::OpClassTensorOp,
    ElemA, cutlass::layout::RowMajor, 128 / cutlass::sizeof_bits<ElemA>::value,
    ElemB, cutlass::layout::ColumnMajor, 128 / cutlass::sizeof_bits<ElemB>::value,
    Acc,
    TileShape, ClusterShape,
    cutlass::gemm::collective::StageCount<5>,
    cutlass::gemm::collective::KernelScheduleAuto
  >::CollectiveOp;

using GemmKernel = cutlass::gemm::kernel::GemmUniversal<
    cute::Shape<int,int,int,int>,
    CollectiveMainloop,
    CollectiveEpilogue
>;
using Gemm = cutlass::gemm::device::GemmUniversalAdapter<GemmKernel>;

// Force the device kernel symbol into the cubin without needing a host main.
auto* _anchor = &cutlass::device_kernel<GemmKernel>;


// ===== COMPILED SASS (sm_90a) =====

	.target	sm_90a

	.elftype	@"ET_EXEC"


//--------------------- .note.nv.tkinfo           --------------------------
	.section	.note.nv.tkinfo,"",@"SHT_NOTE"
	.sectionflags	@"SHF_NOTE_NV_TKINFO"
	.tkinfo
        /*0018*/ 	.word	0x00000002
        /*0030*/ 	.string	""
        /*0030*/ 	.string	"ptxas"
        /*0030*/ 	.string	"Cuda compilation tools, release 13.0, V13.0.88"
        /*0030*/ 	.string	"Build cuda_13.0.r13.0/compiler.36424714_0"
        /*0030*/ 	.string	"-arch sm_90a -m 64 "



//--------------------- .note.nv.cuinfo           --------------------------
	.section	.note.nv.cuinfo,"",@"SHT_NOTE"
	.sectionflags	@"SHF_NOTE_NV_CUINFO"
        /*0018*/ 	.short	0x0002
        /*001a*/ 	.short	0x005a
        /*001c*/ 	.short	0x0082
	.zero		2


//--------------------- .nv.info                  --------------------------
	.section	.nv.info,"",@"SHT_CUDA_INFO"
	.align	4


	//----- nvinfo : EIATTR_REGCOUNT
	.align		4
        /*0000*/ 	.byte	0x04, 0x2f
        /*0002*/ 	.short	(.L_12 - .L_11)
	.align		4
.L_11:
        /*0004*/ 	.word	index@(_ZN7cutlass13device_kernelINS_4gemm6kernel13GemmUniversalIN4cute5tupleIJiiiiEEENS1_10collective13CollectiveMmaINS1_37MainloopSm90TmaGmmaWarpSpecializedFP8ILi5ENS5_IJNS4_1CILi1EEESB_SB_EEENS1_35KernelTmaWarpSpecializedCooperativeEEENS5_IJNSA_ILi128EEENSA_ILi256EEENSA_ILi64EEEEEENS_12float_e5m2_tENS5_IJlSB_lEEESJ_SK_NS4_8TiledMMAINS4_8MMA_AtomIJNS4_4SM904GMMA31MMA_64x256x32_F32E5M2E5M2_SS_TNILNSO_7ScaleInE1ELSQ_1EEEEEENS4_6LayoutINS5_IJNSA_ILi2EEESB_SB_EEENS5_IJSB_NSA_ILi0EEESW_EEEEENS5_IJNS4_10UnderscoreESZ_SZ_EEEEENS4_13SM90_TMA_LOADENS4_14ComposedLayoutINS4_7SwizzleILi2ELi4ELi3EEENS4_18smem_ptr_flag_bitsILi8EEENST_INS5_IJNSA_ILi8EEESH_EEENS5_IJSH_SB_EEEEEEEvNS4_8identityES12_S1C_vS1D_EENS_8epilogue10collective6detail29Sm90TmaWarpSpecializedAdapterINS1G_15DefaultEpilogueISJ_SK_SK_NS1F_6thread17LinearCombinationISJ_Li1EffLNS1K_9ScaleType4KindE0ELNS_15FloatRoundStyleE2ESJ_EENS1_15EpilogueDefaultEEEEEvvEEEEvNT_6ParamsE)
        /*0008*/ 	.word	0x000000a8


	//----- nvinfo : EIATTR_FRAME_SIZE
	.align		4
.L_12:
        /*000c*/ 	.byte	0x04, 0x11
        /*000e*/ 	.short	(.L_14 - .L_13)
	.align		4
.L_13:
        /*0010*/ 	.word	index@(_ZN7cutlass13device_kernelINS_4gemm6kernel13GemmUniversalIN4cute5tupleIJiiiiEEENS1_10collective13CollectiveMmaINS1_37MainloopSm90TmaGmmaWarpSpecializedFP8ILi5ENS5_IJNS4_1CILi1EEESB_SB_EEENS1_35KernelTmaWarpSpecializedCooperativeEEENS5_IJNSA_ILi128EEENSA_ILi256EEENSA_ILi64EEEEEENS_12float_e5m2_tENS5_IJlSB_lEEESJ_SK_NS4_8TiledMMAINS4_8MMA_AtomIJNS4_4SM904GMMA31MMA_64x256x32_F32E5M2E5M2_SS_TNILNSO_7ScaleInE1ELSQ_1EEEEEENS4_6LayoutINS5_IJNSA_ILi2EEESB_SB_EEENS5_IJSB_NSA_ILi0EEESW_EEEEENS5_IJNS4_10UnderscoreESZ_SZ_EEEEENS4_13SM90_TMA_LOADENS4_14ComposedLayoutINS4_7SwizzleILi2ELi4ELi3EEENS4_18smem_ptr_flag_bitsILi8EEENST_INS5_IJNSA_ILi8EEESH_EEENS5_IJSH_SB_EEEEEEEvNS4_8identityES12_S1C_vS1D_EENS_8epilogue10collective6detail29Sm90TmaWarpSpecializedAdapterINS1G_15DefaultEpilogueISJ_SK_SK_NS1F_6thread17LinearCombinationISJ_Li1EffLNS1K_9ScaleType4KindE0ELNS_15FloatRoundStyleE2ESJ_EENS1_15EpilogueDefaultEEEEEvvEEEEvNT_6ParamsE)
        /*0014*/ 	.word	0x00000100


	//----- nvinfo : EIATTR_MIN_STACK_SIZE
	.align		4
.L_14:
        /*0018*/ 	.byte	0x04, 0x12
        /*001a*/ 	.short	(.L_16 - .L_15)
	.align		4
.L_15:
        /*001c*/ 	.word	index@(_ZN7cutlass13device_kernelINS_4gemm6kernel13GemmUniversalIN4cute5tupleIJiiiiEEENS1_10collective13CollectiveMmaINS1_37MainloopSm90TmaGmmaWarpSpecializedFP8ILi5ENS5_IJNS4_1CILi1EEESB_SB_EEENS1_35KernelTmaWarpSpecializedCooperativeEEENS5_IJNSA_ILi128EEENSA_ILi256EEENSA_ILi64EEEEEENS_12float_e5m2_tENS5_IJlSB_lEEESJ_SK_NS4_8TiledMMAINS4_8MMA_AtomIJNS4_4SM904GMMA31MMA_64x256x32_F32E5M2E5M2_SS_TNILNSO_7ScaleInE1ELSQ_1EEEEEENS4_6LayoutINS5_IJNSA_ILi2EEESB_SB_EEENS5_IJSB_NSA_ILi0EEESW_EEEEENS5_IJNS4_10UnderscoreESZ_SZ_EEEEENS4_13SM90_TMA_LOADENS4_14ComposedLayoutINS4_7SwizzleILi2ELi4ELi3EEENS4_18smem_ptr_flag_bitsILi8EEENST_INS5_IJNSA_ILi8EEESH_EEENS5_IJSH_SB_EEEEEEEvNS4_8identityES12_S1C_vS1D_EENS_8epilogue10collective6detail29Sm90TmaWarpSpecializedAdapterINS1G_15DefaultEpilogueISJ_SK_SK_NS1F_6thread17LinearCombinationISJ_Li1EffLNS1K_9ScaleType4KindE0ELNS_15FloatRoundStyleE2ESJ_EENS1_15EpilogueDefaultEEEEEvvEEEEvNT_6ParamsE)
        /*0020*/ 	.word	0x00000100
.L_16:


//--------------------- .nv.compat                --------------------------
	.section	.nv.compat,"",@"SHT_CUDA_COMPAT_INFO"
	.align	4
        /*0000*/ 	.byte	0x02, 0x09, 0x01, 0x00, 0x02, 0x02, 0x04, 0x00, 0x02, 0x05, 0x05, 0x00, 0x03, 0x07, 0x01, 0x01
        /*0010*/ 	.byte	0x02, 0x03, 0x01, 0x00, 0x02, 0x06, 0x01, 0x00, 0x04, 0x0b, 0x08, 0x00, 0x00, 0x00, 0x00, 0x00
        /*0020*/ 	.byte	0x00, 0x00, 0x00, 0x00


//--------------------- .nv.info._ZN7cutlass13device_kernelINS_4gemm6kernel13GemmUniversalIN4cute5tupleIJiiiiEEENS1_10collective13CollectiveMmaINS1_37MainloopSm90TmaGmmaWarpSpecializedFP8ILi5ENS5_IJNS4_1CILi1EEESB_SB_EEENS1_35KernelTmaWarpSpecializedCooperativeEEENS5_IJNSA_ILi128EEENSA_ILi256EEENSA_ILi64EEEEEENS_12float_e5m2_tENS5_IJlSB_lEEESJ_SK_NS4_8TiledMMAINS4_8MMA_AtomIJNS4_4SM904GMMA31MMA_64x256x32_F32E5M2E5M2_SS_TNILNSO_7ScaleInE1ELSQ_1EEEEEENS4_6LayoutINS5_IJNSA_ILi2EEESB_SB_EEENS5_IJSB_NSA_ILi0EEESW_EEEEENS5_IJNS4_10UnderscoreESZ_SZ_EEEEENS4_13SM90_TMA_LOADENS4_14ComposedLayoutINS4_7SwizzleILi2ELi4ELi3EEENS4_18smem_ptr_flag_bitsILi8EEENST_INS5_IJNSA_ILi8EEESH_EEENS5_IJSH_SB_EEEEEEEvNS4_8identityES12_S1C_vS1D_EENS_8epilogue10collective6detail29Sm90TmaWarpSpecializedAdapterINS1G_15DefaultEpilogueISJ_SK_SK_NS1F_6thread17LinearCombinationISJ_Li1EffLNS1K_9ScaleType4KindE0ELNS_15FloatRoundStyleE2ESJ_EENS1_15EpilogueDefaultEEEEEvvEEEEvNT_6ParamsE --------------------------
	.section	.nv.info._ZN7cutlass13device_kernelINS_4gemm6kernel13GemmUniversalIN4cute5tupleIJiiiiEEENS1_10collective13CollectiveMmaINS1_37MainloopSm90TmaGmmaWarpSpecializedFP8ILi5ENS5_IJNS4_1CILi1EEESB_SB_EEENS1_35KernelTmaWarpSpecializedCooperativeEEENS5_IJNSA_ILi128EEENSA_ILi256EEENSA_ILi64EEEEEENS_12float_e5m2_tENS5_IJlSB_lEEESJ_SK_NS4_8TiledMMAINS4_8MMA_AtomIJNS4_4SM904GMMA31MMA_64x256x32_F32E5M2E5M2_SS_TNILNSO_7ScaleInE1ELSQ_1EEEEEENS4_6LayoutINS5_IJNSA_ILi2EEESB_SB_EEENS5_IJSB_NSA_ILi0EEESW_EEEEENS5_IJNS4_10UnderscoreESZ_SZ_EEEEENS4_13SM90_TMA_LOADENS4_14ComposedLayoutINS4_7SwizzleILi2ELi4ELi3EEENS4_18smem_ptr_flag_bitsILi8EEENST_INS5_IJNSA_ILi8EEESH_EEENS5_IJSH_SB_EEEEEEEvNS4_8identityES12_S1C_vS1D_EENS_8epilogue10collective6detail29Sm90TmaWarpSpecializedAdapterINS1G_15DefaultEpilogueISJ_SK_SK_NS1F_6thread17LinearCombinationISJ_Li1EffLNS1K_9ScaleType4KindE0ELNS_15FloatRoundStyleE2ESJ_EENS1_15EpilogueDefaultEEEEEvvEEEEvNT_6ParamsE,"",@"SHT_CUDA_INFO"
	.sectionflags	@""
	.align	4


	//----- nvinfo : EIATTR_CUDA_API_VERSION
	.align		4
        /*0000*/ 	.byte	0x04, 0x37
        /*0002*/ 	.short	(.L_18 - .L_17)
.L_17:
        /*0004*/ 	.word	0x00000082


	//----- nvinfo : EIATTR_KPARAM_INFO
	.align		4
.L_18:
        /*0008*/ 	.byte	0x04, 0x17
        /*000a*/ 	.short	(.L_20 - .L_19)
.L_19:
        /*000c*/ 	.word	0x00000000
        /*0010*/ 	.short	0x0000
        /*0012*/ 	.short	0x0070
        /*0014*/ 	.byte	0x00, 0xf0, 0x01, 0x10


	//----- nvinfo : EIATTR_SPARSE_MMA_MASK
	.align		4
.L_20:
        /*0018*/ 	.byte	0x03, 0x50
        /*001a*/ 	.short	0x0000


	//----- nvinfo : EIATTR_MAXREG_COUNT
	.align		4
        /*001c*/ 	.byte	0x03, 0x1b
        /*001e*/ 	.short	0x00a8


	//----- nvinfo : EIATTR_NUM_BARRIERS
	.align		4
        /*0020*/ 	.byte	0x02, 0x4c
        /*0022*/ 	.byte	0x01
	.zero		1


	//----- nvinfo : EIATTR_ANNOTATIONS
	.align		4
        /*0024*/ 	.byte	0x04, 0x55
        /*0026*/ 	.short	(.L_22 - .L_21)


	//   ....[0]....
.L_21:
        /*0028*/ 	.word	0x00000001
        /*002c*/ 	.byte	0xb0, 0x05, 0x00, 0x00, 0x01, 0x00, 0x00, 0x00, 0xd0, 0x05, 0x00, 0x00, 0x01, 0x00, 0x00, 0x00
        /* <DEDUP_REMOVED lines=193> */
        /*0c4c*/ 	.byte	0xc0, 0x00, 0x01, 0x00


	//----- nvinfo : EIATTR_MERCURY_ISA_VERSION
	.align		4
.L_22:
        /*0c50*/ 	.byte	0x03, 0x5f
        /*0c52*/ 	.short	0x0101


	//----- nvinfo : EIATTR_INT_WARP_WIDE_INSTR_OFFSETS
	.align		4
        /*0c54*/ 	.byte	0x04, 0x31
        /*0c56*/ 	.short	(.L_24 - .L_23)


	//   ....[0]....
.L_23:
        /*0c58*/ 	.word	0x00000480


	//   ....[1]....
        /*0c5c*/ 	.word	0x00000490


	//   ....[2]....
        /*0c60*/ 	.word	0x000005c0


	//----- nvinfo : EIATTR_COOP_GROUP_MASK_REGIDS
	.align		4
.L_24:
        /*0c64*/ 	.byte	0x04, 0x29
        /*0c66*/ 	.short	(.L_26 - .L_25)


	//   ....[0]....
.L_25:
        /*0c68*/ 	.word	0xffffffff


	//   ....[1]....
        /*0c6c*/ 	.word	0xffffffff


	//   ....[2]....
        /*0c70*/ 	.word	0xffffffff


	//   ....[3]....
        /*0c74*/ 	.word	0xffffffff


	//   ....[4]....
        /*0c78*/ 	.word	0xffffffff


	//----- nvinfo : EIATTR_COOP_GROUP_INSTR_OFFSETS
	.align		4
.L_26:
        /*0c7c*/ 	.byte	0x04, 0x28
        /*0c7e*/ 	.short	(.L_28 - .L_27)


	//   ....[0]....
.L_27:
        /*0c80*/ 	.word	0x00000070


	//   ....[1]....
        /*0c84*/ 	.word	0x00000080


	//   ....[2]....
        /*0c88*/ 	.word	0x000001a0


	//   ....[3]....
        /*0c8c*/ 	.word	0x000003d0


	//   ....[4]....
        /*0c90*/ 	.word	0x00001310


	//----- nvinfo : EIATTR_REG_RECONFIG
	.align		4
.L_28:
        /*0c94*/ 	.byte	0x01, 0x54
	.zero		2


	//----- nvinfo : EIATTR_MBARRIER_INSTR_OFFSETS
	.align		4
        /*0c98*/ 	.byte	0x04, 0x39
        /*0c9a*/ 	.short	(.L_30 - .L_29)


	//   ....[0]....
.L_29:
        /*0c9c*/ 	.word	0x00000320
        /*0ca0*/ 	.word	0x000000ff
        /*0ca4*/ 	.word	0x00000000
        /*0ca8*/ 	.short	0x0100
        /*0caa*/ 	.byte	0x09
	.zero		1


	//   ....[1]....
        /*0cac*/ 	.word	0x00000330
        /*0cb0*/ 	.word	0x000000ff
        /*0cb4*/ 	.word	0x00000028
        /*0cb8*/ 	.short	0x0100
        /*0cba*/ 	.byte	0x09
	.zero		1


	//   ....[2]....
        /*0cbc*/ 	.word	0x00000340
        /*0cc0*/ 	.word	0x000000ff
        /*0cc4*/ 	.word	0x00000008
        /*0cc8*/ 	.short	0x0100
        /*0cca*/ 	.byte	0x09
	.zero		1


	//   ....[3]....
        /*0ccc*/ 	.word	0x00000350
        /*0cd0*/ 	.word	0x000000ff
        /*0cd4*/ 	.word	0x00000030
        /*0cd8*/ 	.short	0x0100
        /*0cda*/ 	.byte	0x09
	.zero		1


	//   ....[4]....
        /*0cdc*/ 	.word	0x00000360
        /*0ce0*/ 	.word	0x000000ff
        /*0ce4*/ 	.word	0x00000010
        /*0ce8*/ 	.short	0x0100
        /*0cea*/ 	.byte	0x09
	.zero		1


	//   ....[5]....
        /*0cec*/ 	.word	0x00000370
        /*0cf0*/ 	.word	0x000000ff
        /*0cf4*/ 	.word	0x00000038
        /*0cf8*/ 	.short	0x0100
        /*0cfa*/ 	.byte	0x09
	.zero		1


	//   ....[6]....
        /*0cfc*/ 	.word	0x00000380
        /*0d00*/ 	.word	0x000000ff
        /*0d04*/ 	.word	0x00000018
        /*0d08*/ 	.short	0x0100
        /*0d0a*/ 	.byte	0x09
	.zero		1


	//   ....[7]....
        /*0d0c*/ 	.word	0x00000390
        /*0d10*/ 	.word	0x000000ff
        /*0d14*/ 	.word	0x00000040
        /*0d18*/ 	.short	0x0100
        /*0d1a*/ 	.byte	0x09
	.zero		1


	//   ....[8]....
        /*0d1c*/ 	.word	0x000003a0
        /*0d20*/ 	.word	0x000000ff
        /*0d24*/ 	.word	0x00000020
        /*0d28*/ 	.short	0x0100
        /*0d2a*/ 	.byte	0x09
	.zero		1


	//   ....[9]....
        /*0d2c*/ 	.word	0x000003b0
        /*0d30*/ 	.word	0x000000ff
        /*0d34*/ 	.word	0x00000048
        /*0d38*/ 	.short	0x0100
        /*0d3a*/ 	.byte	0x09
	.zero		1


	//   ....[10]....
        /*0d3c*/ 	.word	0x000005f0
        /*0d40*/ 	.word	0x000000ff
        /*0d44*/ 	.word	0x00000060
        /*0d48*/ 	.short	0x0100
        /*0d4a*/ 	.byte	0x06
	.zero		1


	//   ....[11]....
        /*0d4c*/ 	.word	0x00000600
        /*0d50*/ 	.word	0x000000ff
        /*0d54*/ 	.word	0x00000068
        /*0d58*/ 	.short	0x0100
        /*0d5a*/ 	.byte	0x06
	.zero		1


	//   ....[12]....
        /*0d5c*/ 	.word	0x00001b20
        /*0d60*/ 	.word	0x000000ff
        /*0d64*/ 	.word	0x00000000
        /*0d68*/ 	.short	0x010a
        /*0d6a*/ 	.byte	0x06
	.zero		1


	//   ....[13]....
        /*0d6c*/ 	.word	0x00001b60
        /*0d70*/ 	.word	0x000000ff
        /*0d74*/ 	.word	0x00000000
        /*0d78*/ 	.short	0x010a
        /*0d7a*/ 	.byte	0x06
	.zero		1


	//   ....[14]....
        /*0d7c*/ 	.word	0x00002d70
        /*0d80*/ 	.word	0x000000ff
        /*0d84*/ 	.word	0x00000000
        /*0d88*/ 	.short	0x010a
        /*0d8a*/ 	.byte	0x09
	.zero		1


	//   ....[15]....
        /*0d8c*/ 	.word	0x00002db0
        /*0d90*/ 	.word	0x000000ff
        /*0d94*/ 	.word	0x00000000
        /*0d98*/ 	.short	0x010a
        /*0d9a*/ 	.byte	0x09
	.zero		1


	//   ....[16]....
        /*0d9c*/ 	.word	0x00003dd0
        /*0da0*/ 	.word	0x000000ff
        /*0da4*/ 	.word	0x00000000
        /*0da8*/ 	.short	0x0101
        /*0daa*/ 	.byte	0x08
	.zero		1


	//   ....[17]....
        /*0dac*/ 	.word	0x00004fa0
        /*0db0*/ 	.word	0x000000ff
        /*0db4*/ 	.word	0x00000000
        /*0db8*/ 	.short	0x0101
        /*0dba*/ 	.byte	0x08
	.zero		1


	//   ....[18]....
        /*0dbc*/ 	.word	0x0000f250
        /*0dc0*/ 	.word	0x0000000d
        /*0dc4*/ 	.word	0x00000028
        /*0dc8*/ 	.short	0x010a
        /*0dca*/ 	.byte	0x3f
	.zero		1


	//   ....[19]....
        /*0dcc*/ 	.word	0x0000f610
        /*0dd0*/ 	.word	0x00000004
        /*0dd4*/ 	.word	0x00000068
        /*0dd8*/ 	.short	0x0101
        /*0dda*/ 	.byte	0x3f
	.zero		1


	//   ....[20]....
        /*0ddc*/ 	.word	0x0000fd80
        /*0de0*/ 	.word	0x00000007
        /*0de4*/ 	.word	0x00000000
        /*0de8*/ 	.short	0x010a
        /*0dea*/ 	.byte	0x3f
	.zero		1


	//   ....[21]....
        /*0dec*/ 	.word	0x0000fe00
        /*0df0*/ 	.word	0x00000009
        /*0df4*/ 	.word	0x00000000
        /*0df8*/ 	.short	0x010a
        /*0dfa*/ 	.byte	0x3f
	.zero		1


	//   ....[22]....
        /*0dfc*/ 	.word	0x0000fe90
        /*0e00*/ 	.word	0x00000006
        /*0e04*/ 	.word	0x00000000
        /*0e08*/ 	.short	0x010a
        /*0e0a*/ 	.byte	0x3f
	.zero		1


	//   ....[23]....
        /*0e0c*/ 	.word	0x0000ff20
        /*0e10*/ 	.word	0x00000009
        /*0e14*/ 	.word	0x00000000
        /*0e18*/ 	.short	0x010a
        /*0e1a*/ 	.byte	0x3f
	.zero		1


	//   ....[24]....
        /*0e1c*/ 	.word	0x0000ffb0
        /*0e20*/ 	.word	0x00000003
        /*0e24*/ 	.word	0x00000000
        /*0e28*/ 	.short	0x010a
        /*0e2a*/ 	.byte	0x3f
	.zero		1


	//   ....[25]....
        /*0e2c*/ 	.word	0x00010020
        /*0e30*/ 	.word	0x00000003
        /*0e34*/ 	.word	0x00000000
        /*0e38*/ 	.short	0x010a
        /*0e3a*/ 	.byte	0x3f
	.zero		1


	//   ....[26]....
        /*0e3c*/ 	.word	0x00010090
        /*0e40*/ 	.word	0x00000000
        /*0e44*/ 	.word	0x00000000
        /*0e48*/ 	.short	0x010a
        /*0e4a*/ 	.byte	0x3f
	.zero		1


	//   ....[27]....
        /*0e4c*/ 	.word	0x00010170
        /*0e50*/ 	.word	0x0000000d
        /*0e54*/ 	.word	0x00000028
        /*0e58*/ 	.short	0x010a
        /*0e5a*/ 	.byte	0x3f
	.zero		1


	//   ....[28]....
        /*0e5c*/ 	.word	0x00010250
        /*0e60*/ 	.word	0x00000007
        /*0e64*/ 	.word	0x00000000
        /*0e68*/ 	.short	0x010a
        /*0e6a*/ 	.byte	0x3f
	.zero		1


	//   ....[29]....
        /*0e6c*/ 	.word	0x000102a0
        /*0e70*/ 	.word	0x00000009
        /*0e74*/ 	.word	0x00000000
        /*0e78*/ 	.short	0x010a
        /*0e7a*/ 	.byte	0x3f
	.zero		1


	//   ....[30]....
        /*0e7c*/ 	.word	0x000102f0
        /*0e80*/ 	.word	0x00000006
        /*0e84*/ 	.word	0x00000000
        /*0e88*/ 	.short	0x010a
        /*0e8a*/ 	.byte	0x3f
	.zero		1


	//   ....[31]....
        /*0e8c*/ 	.word	0x00010340
        /*0e90*/ 	.word	0x00000009
        /*0e94*/ 	.word	0x00000000
        /*0e98*/ 	.short	0x010a
        /*0e9a*/ 	.byte	0x3f
	.zero		1


	//----- nvinfo : EIATTR_NUM_MBARRIERS
	.align		4
.L_30:
        /*0e9c*/ 	.byte	0x03, 0x38
        /*0e9e*/ 	.short	0x000c


	//----- nvinfo : EIATTR_EXIT_INSTR_OFFSETS
	.align		4
        /*0ea0*/ 	.byte	0x04, 0x1c
        /*0ea2*/ 	.short	(.L_32 - .L_31)


	//   ....[0]....
.L_31:
        /*0ea4*/ 	.word	0x00000660


	//   ....[1]....
        /*0ea8*/ 	.word	0x00000fb0


	//   ....[2]....
        /*0eac*/ 	.word	0x0000e890


	//   ....[3]....
        /*0eb0*/ 	.word	0x0000eee0


	//   ....[4]....
        /*0eb4*/ 	.word	0x00010000


	//----- nvinfo : EIATTR_MAX_THREADS
	.align		4
.L_32:
        /*0eb8*/ 	.byte	0x04, 0x05
        /*0eba*/ 	.short	(.L_34 - .L_33)
.L_33:
        /*0ebc*/ 	.word	0x00000180
        /*0ec0*/ 	.word	0x00000001
        /*0ec4*/ 	.word	0x00000001


	//----- nvinfo : EIATTR_CRS_STACK_SIZE
	.align		4
.L_34:
        /*0ec8*/ 	.byte	0x04, 0x1e
        /*0eca*/ 	.short	(.L_36 - .L_35)
.L_35:
        /*0ecc*/ 	.word	0x00000000


	//----- nvinfo : EIATTR_CBANK_PARAM_SIZE
	.align		4
.L_36:
        /*0ed0*/ 	.byte	0x03, 0x19
        /*0ed2*/ 	.short	0x0470


	//----- nvinfo : EIATTR_PARAM_CBANK
	.align		4
        /*0ed4*/ 	.byte	0x04, 0x0a
        /*0ed6*/ 	.short	(.L_38 - .L_37)
	.align		4
.L_37:
        /*0ed8*/ 	.word	index@(.nv.constant0._ZN7cutlass13device_kernelINS_4gemm6kernel13GemmUniversalIN4cute5tupleIJiiiiEEENS1_10collective13CollectiveMmaINS1_37MainloopSm90TmaGmmaWarpSpecializedFP8ILi5ENS5_IJNS4_1CILi1EEESB_SB_EEENS1_35KernelTmaWarpSpecializedCooperativeEEENS5_IJNSA_ILi128EEENSA_ILi256EEENSA_ILi64EEEEEENS_12float_e5m2_tENS5_IJlSB_lEEESJ_SK_NS4_8TiledMMAINS4_8MMA_AtomIJNS4_4SM904GMMA31MMA_64x256x32_F32E5M2E5M2_SS_TNILNSO_7ScaleInE1ELSQ_1EEEEEENS4_6LayoutINS5_IJNSA_ILi2EEESB_SB_EEENS5_IJSB_NSA_ILi0EEESW_EEEEENS5_IJNS4_10UnderscoreESZ_SZ_EEEEENS4_13SM90_TMA_LOADENS4_14ComposedLayoutINS4_7SwizzleILi2ELi4ELi3EEENS4_18smem_ptr_flag_bitsILi8EEENST_INS5_IJNSA_ILi8EEESH_EEENS5_IJSH_SB_EEEEEEEvNS4_8identityES12_S1C_vS1D_EENS_8epilogue10collective6detail29Sm90TmaWarpSpecializedAdapterINS1G_15DefaultEpilogueISJ_SK_SK_NS1F_6thread17LinearCombinationISJ_Li1EffLNS1K_9ScaleType4KindE0ELNS_15FloatRoundStyleE2ESJ_EENS1_15EpilogueDefaultEEEEEvvEEEEvNT_6ParamsE)
        /*0edc*/ 	.short	0x0210
        /*0ede*/ 	.short	0x0470


	//----- nvinfo : EIATTR_SW_WAR
	.align		4
.L_38:
        /*0ee0*/ 	.byte	0x04, 0x36
        /*0ee2*/ 	.short	(.L_40 - .L_39)
.L_39:
        /*0ee4*/ 	.word	0x00000008
.L_40:


//--------------------- .nv.callgraph             --------------------------
	.section	.nv.callgraph,"",@"SHT_CUDA_CALLGRAPH"
	.align	4
	.sectionentsize	8
	.align		4
        /*0000*/ 	.word	0x00000000
	.align		4
        /*0004*/ 	.word	0xffffffff
	.align		4
        /*0008*/ 	.word	0x00000000
	.align		4
        /*000c*/ 	.word	0xfffffffe
	.align		4
        /*0010*/ 	.word	0x00000000
	.align		4
        /*0014*/ 	.word	0xfffffffd
	.align		4
        /*0018*/ 	.word	0x00000000
	.align		4
        /*001c*/ 	.word	0xfffffffc


//--------------------- .nv.constant4             --------------------------
	.section	.nv.constant4,"a",@progbits
	.align	8
	.align		8
.nv.constant4:
        /*0000*/ 	.dword	_ZN39_INTERNAL_f6d0afef_4_k_cu_6cc7d834_47364cuda3std3__45__cpo5beginE
	.align		8
        /*0008*/ 	.dword	_ZN39_INTERNAL_f6d0afef_4_k_cu_6cc7d834_47364cuda3std3__45__cpo3endE
	.align		8
        /*0010*/ 	.dword	_ZN39_INTERNAL_f6d0afef_4_k_cu_6cc7d834_47364cuda3std3__45__cpo6cbeginE
	.align		8
        /*0018*/ 	.dword	_ZN39_INTERNAL_f6d0afef_4_k_cu_6cc7d834_47364cuda3std3__45__cpo4cendE
	.align		8
        /*0020*/ 	.dword	_ZN39_INTERNAL_f6d0afef_4_k_cu_6cc7d834_47364cuda3std3__441_GLOBAL__N__f6d0afef_4_k_cu_6cc7d834_47366ignoreE
	.align		8
        /*0028*/ 	.dword	_ZN39_INTERNAL_f6d0afef_4_k_cu_6cc7d834_47364cuda3std3__419piecewise_constructE
	.align		8
        /*0030*/ 	.dword	_ZN39_INTERNAL_f6d0afef_4_k_cu_6cc7d834_47364cuda3std3__48in_placeE
	.align		8
        /*0038*/ 	.dword	_ZN39_INTERNAL_f6d0afef_4_k_cu_6cc7d834_47364cuda3std6ranges3__45__cpo4swapE
	.align		8
        /*0040*/ 	.dword	_ZN39_INTERNAL_f6d0afef_4_k_cu_6cc7d834_47364cuda3std6ranges3__45__cpo9iter_moveE
	.align		8
        /*0048*/ 	.dword	_ZN39_INTERNAL_f6d0afef_4_k_cu_6cc7d834_47364cute7productE
	.align		8
        /*0050*/ 	.dword	_ZN39_INTERNAL_f6d0afef_4_k_cu_6cc7d834_47364cute1_E


//--------------------- .text._ZN7cutlass13device_kernelINS_4gemm6kernel13GemmUniversalIN4cute5tupleIJiiiiEEENS1_10collective13CollectiveMmaINS1_37MainloopSm90TmaGmmaWarpSpecializedFP8ILi5ENS5_IJNS4_1CILi1EEESB_SB_EEENS1_35KernelTmaWarpSpecializedCooperativeEEENS5_IJNSA_ILi128EEENSA_ILi256EEENSA_ILi64EEEEEENS_12float_e5m2_tENS5_IJlSB_lEEESJ_SK_NS4_8TiledMMAINS4_8MMA_AtomIJNS4_4SM904GMMA31MMA_64x256x32_F32E5M2E5M2_SS_TNILNSO_7ScaleInE1ELSQ_1EEEEEENS4_6LayoutINS5_IJNSA_ILi2EEESB_SB_EEENS5_IJSB_NSA_ILi0EEESW_EEEEENS5_IJNS4_10UnderscoreESZ_SZ_EEEEENS4_13SM90_TMA_LOADENS4_14ComposedLayoutINS4_7SwizzleILi2ELi4ELi3EEENS4_18smem_ptr_flag_bitsILi8EEENST_INS5_IJNSA_ILi8EEESH_EEENS5_IJSH_SB_EEEEEEEvNS4_8identityES12_S1C_vS1D_EENS_8epilogue10collective6detail29Sm90TmaWarpSpecializedAdapterINS1G_15DefaultEpilogueISJ_SK_SK_NS1F_6thread17LinearCombinationISJ_Li1EffLNS1K_9ScaleType4KindE0ELNS_15FloatRoundStyleE2ESJ_EENS1_15EpilogueDefaultEEEEEvvEEEEvNT_6ParamsE --------------------------
	.section	.text._ZN7cutlass13device_kernelINS_4gemm6kernel13GemmUniversalIN4cute5tupleIJiiiiEEENS1_10collective13CollectiveMmaINS1_37MainloopSm90TmaGmmaWarpSpecializedFP8ILi5ENS5_IJNS4_1CILi1EEESB_SB_EEENS1_35KernelTmaWarpSpecializedCooperativeEEENS5_IJNSA_ILi128EEENSA_ILi256EEENSA_ILi64EEEEEENS_12float_e5m2_tENS5_IJlSB_lEEESJ_SK_NS4_8TiledMMAINS4_8MMA_AtomIJNS4_4SM904GMMA31MMA_64x256x32_F32E5M2E5M2_SS_TNILNSO_7ScaleInE1ELSQ_1EEEEEENS4_6LayoutINS5_IJNSA_ILi2EEESB_SB_EEENS5_IJSB_NSA_ILi0EEESW_EEEEENS5_IJNS4_10UnderscoreESZ_SZ_EEEEENS4_13SM90_TMA_LOADENS4_14ComposedLayoutINS4_7SwizzleILi2ELi4ELi3EEENS4_18smem_ptr_flag_bitsILi8EEENST_INS5_IJNSA_ILi8EEESH_EEENS5_IJSH_SB_EEEEEEEvNS4_8identityES12_S1C_vS1D_EENS_8epilogue10collective6detail29Sm90TmaWarpSpecializedAdapterINS1G_15DefaultEpilogueISJ_SK_SK_NS1F_6thread17LinearCombinationISJ_Li1EffLNS1K_9ScaleType4KindE0ELNS_15FloatRoundStyleE2ESJ_EENS1_15EpilogueDefaultEEEEEvvEEEEvNT_6ParamsE,"ax",@progbits
	.align	128
.text._ZN7cutlass13device_kernelINS_4gemm6kernel13GemmUniversalIN4cute5tupleIJiiiiEEENS1_10collective13CollectiveMmaINS1_37MainloopSm90TmaGmmaWarpSpecializedFP8ILi5ENS5_IJNS4_1CILi1EEESB_SB_EEENS1_35KernelTmaWarpSpecializedCooperativeEEENS5_IJNSA_ILi128EEENSA_ILi256EEENSA_ILi64EEEEEENS_12float_e5m2_tENS5_IJlSB_lEEESJ_SK_NS4_8TiledMMAINS4_8MMA_AtomIJNS4_4SM904GMMA31MMA_64x256x32_F32E5M2E5M2_SS_TNILNSO_7ScaleInE1ELSQ_1EEEEEENS4_6LayoutINS5_IJNSA_ILi2EEESB_SB_EEENS5_IJSB_NSA_ILi0EEESW_EEEEENS5_IJNS4_10UnderscoreESZ_SZ_EEEEENS4_13SM90_TMA_LOADENS4_14ComposedLayoutINS4_7SwizzleILi2ELi4ELi3EEENS4_18smem_ptr_flag_bitsILi8EEENST_INS5_IJNSA_ILi8EEESH_EEENS5_IJSH_SB_EEEEEEEvNS4_8identityES12_S1C_vS1D_EENS_8epilogue10collective6detail29Sm90TmaWarpSpecializedAdapterINS1G_15DefaultEpilogueISJ_SK_SK_NS1F_6thread17LinearCombinationISJ_Li1EffLNS1K_9ScaleType4KindE0ELNS_15FloatRoundStyleE2ESJ_EENS1_15EpilogueDefaultEEEEEvvEEEEvNT_6ParamsE:
        .type           _ZN7cutlass13device_kernelINS_4gemm6kernel13GemmUniversalIN4cute5tupleIJiiiiEEENS1_10collective13CollectiveMmaINS1_37MainloopSm90TmaGmmaWarpSpecializedFP8ILi5ENS5_IJNS4_1CILi1EEESB_SB_EEENS1_35KernelTmaWarpSpecializedCooperativeEEENS5_IJNSA_ILi128EEENSA_ILi256EEENSA_ILi64EEEEEENS_12float_e5m2_tENS5_IJlSB_lEEESJ_SK_NS4_8TiledMMAINS4_8MMA_AtomIJNS4_4SM904GMMA31MMA_64x256x32_F32E5M2E5M2_SS_TNILNSO_7ScaleInE1ELSQ_1EEEEEENS4_6LayoutINS5_IJNSA_ILi2EEESB_SB_EEENS5_IJSB_NSA_ILi0EEESW_EEEEENS5_IJNS4_10UnderscoreESZ_SZ_EEEEENS4_13SM90_TMA_LOADENS4_14ComposedLayoutINS4_7SwizzleILi2ELi4ELi3EEENS4_18smem_ptr_flag_bitsILi8EEENST_INS5_IJNSA_ILi8EEESH_EEENS5_IJSH_SB_EEEEEEEvNS4_8identityES12_S1C_vS1D_EENS_8epilogue10collective6detail29Sm90TmaWarpSpecializedAdapterINS1G_15DefaultEpilogueISJ_SK_SK_NS1F_6thread17LinearCombinationISJ_Li1EffLNS1K_9ScaleType4KindE0ELNS_15FloatRoundStyleE2ESJ_EENS1_15EpilogueDefaultEEEEEvvEEEEvNT_6ParamsE,@function
        .size           _ZN7cutlass13device_kernelINS_4gemm6kernel13GemmUniversalIN4cute5tupleIJiiiiEEENS1_10collective13CollectiveMmaINS1_37MainloopSm90TmaGmmaWarpSpecializedFP8ILi5ENS5_IJNS4_1CILi1EEESB_SB_EEENS1_35KernelTmaWarpSpecializedCooperativeEEENS5_IJNSA_ILi128EEENSA_ILi256EEENSA_ILi64EEEEEENS_12float_e5m2_tENS5_IJlSB_lEEESJ_SK_NS4_8TiledMMAINS4_8MMA_AtomIJNS4_4SM904GMMA31MMA_64x256x32_F32E5M2E5M2_SS_TNILNSO_7ScaleInE1ELSQ_1EEEEEENS4_6LayoutINS5_IJNSA_ILi2EEESB_SB_EEENS5_IJSB_NSA_ILi0EEESW_EEEEENS5_IJNS4_10UnderscoreESZ_SZ_EEEEENS4_13SM90_TMA_LOADENS4_14ComposedLayoutINS4_7SwizzleILi2ELi4ELi3EEENS4_18smem_ptr_flag_bitsILi8EEENST_INS5_IJNSA_ILi8EEESH_EEENS5_IJSH_SB_EEEEEEEvNS4_8identityES12_S1C_vS1D_EENS_8epilogue10collective6detail29Sm90TmaWarpSpecializedAdapterINS1G_15DefaultEpilogueISJ_SK_SK_NS1F_6thread17LinearCombinationISJ_Li1EffLNS1K_9ScaleType4KindE0ELNS_15FloatRoundStyleE2ESJ_EENS1_15EpilogueDefaultEEEEEvvEEEEvNT_6ParamsE,(.L_x_331 - _ZN7cutlass13device_kernelINS_4gemm6kernel13GemmUniversalIN4cute5tupleIJiiiiEEENS1_10collective13CollectiveMmaINS1_37MainloopSm90TmaGmmaWarpSpecializedFP8ILi5ENS5_IJNS4_1CILi1EEESB_SB_EEENS1_35KernelTmaWarpSpecializedCooperativeEEENS5_IJNSA_ILi128EEENSA_ILi256EEENSA_ILi64EEEEEENS_12float_e5m2_tENS5_IJlSB_lEEESJ_SK_NS4_8TiledMMAINS4_8MMA_AtomIJNS4_4SM904GMMA31MMA_64x256x32_F32E5M2E5M2_SS_TNILNSO_7ScaleInE1ELSQ_1EEEEEENS4_6LayoutINS5_IJNSA_ILi2EEESB_SB_EEENS5_IJSB_NSA_ILi0EEESW_EEEEENS5_IJNS4_10UnderscoreESZ_SZ_EEEEENS4_13SM90_TMA_LOADENS4_14ComposedLayoutINS4_7SwizzleILi2ELi4ELi3EEENS4_18smem_ptr_flag_bitsILi8EEENST_INS5_IJNSA_ILi8EEESH_EEENS5_IJSH_SB_EEEEEEEvNS4_8identityES12_S1C_vS1D_EENS_8epilogue10collective6detail29Sm90TmaWarpSpecializedAdapterINS1G_15DefaultEpilogueISJ_SK_SK_NS1F_6thread17LinearCombinationISJ_Li1EffLNS1K_9ScaleType4KindE0ELNS_15FloatRoundStyleE2ESJ_EENS1_15EpilogueDefaultEEEEEvvEEEEvNT_6ParamsE)
        .other          _ZN7cutlass13device_kernelINS_4gemm6kernel13GemmUniversalIN4cute5tupleIJiiiiEEENS1_10collective13CollectiveMmaINS1_37MainloopSm90TmaGmmaWarpSpecializedFP8ILi5ENS5_IJNS4_1CILi1EEESB_SB_EEENS1_35KernelTmaWarpSpecializedCooperativeEEENS5_IJNSA_ILi128EEENSA_ILi256EEENSA_ILi64EEEEEENS_12float_e5m2_tENS5_IJlSB_lEEESJ_SK_NS4_8TiledMMAINS4_8MMA_AtomIJNS4_4SM904GMMA31MMA_64x256x32_F32E5M2E5M2_SS_TNILNSO_7ScaleInE1ELSQ_1EEEEEENS4_6LayoutINS5_IJNSA_ILi2EEESB_SB_EEENS5_IJSB_NSA_ILi0EEESW_EEEEENS5_IJNS4_10UnderscoreESZ_SZ_EEEEENS4_13SM90_TMA_LOADENS4_14ComposedLayoutINS4_7SwizzleILi2ELi4ELi3EEENS4_18smem_ptr_flag_bitsILi8EEENST_INS5_IJNSA_ILi8EEESH_EEENS5_IJSH_SB_EEEEEEEvNS4_8identityES12_S1C_vS1D_EENS_8epilogue10collective6detail29Sm90TmaWarpSpecializedAdapterINS1G_15DefaultEpilogueISJ_SK_SK_NS1F_6thread17LinearCombinationISJ_Li1EffLNS1K_9ScaleType4KindE0ELNS_15FloatRoundStyleE2ESJ_EENS1_15EpilogueDefaultEEEEEvvEEEEvNT_6ParamsE,@"STO_CUDA_ENTRY STV_DEFAULT"
_ZN7cutlass13device_kernelINS_4gemm6kernel13GemmUniversalIN4cute5tupleIJiiiiEEENS1_10collective13CollectiveMmaINS1_37MainloopSm90TmaGmmaWarpSpecializedFP8ILi5ENS5_IJNS4_1CILi1EEESB_SB_EEENS1_35KernelTmaWarpSpecializedCooperativeEEENS5_IJNSA_ILi128EEENSA_ILi256EEENSA_ILi64EEEEEENS_12float_e5m2_tENS5_IJlSB_lEEESJ_SK_NS4_8TiledMMAINS4_8MMA_AtomIJNS4_4SM904GMMA31MMA_64x256x32_F32E5M2E5M2_SS_TNILNSO_7ScaleInE1ELSQ_1EEEEEENS4_6LayoutINS5_IJNSA_ILi2EEESB_SB_EEENS5_IJSB_NSA_ILi0EEESW_EEEEENS5_IJNS4_10UnderscoreESZ_SZ_EEEEENS4_13SM90_TMA_LOADENS4_14ComposedLayoutINS4_7SwizzleILi2ELi4ELi3EEENS4_18smem_ptr_flag_bitsILi8EEENST_INS5_IJNSA_ILi8EEESH_EEENS5_IJSH_SB_EEEEEEEvNS4_8identityES12_S1C_vS1D_EENS_8epilogue10collective6detail29Sm90TmaWarpSpecializedAdapterINS1G_15DefaultEpilogueISJ_SK_SK_NS1F_6thread17LinearCombinationISJ_Li1EffLNS1K_9ScaleType4KindE0ELNS_15FloatRoundStyleE2ESJ_EENS1_15EpilogueDefaultEEEEEvvEEEEvNT_6ParamsE:
[----:B------:R-:W0:Y:S02]  /*0000*/  LDC R1, c[0x0][0x28] ;  /* 0x00000a00ff017b82 */ /* 0x000e240000000800 */
[----:B0-----:R-:W-:Y:S01]  /*0010*/  VIADD R1, R1, 0xffffff00 ;  /* 0xffffff0001017836 */ /* 0x001fe20000000000 */
[----:B------:R-:W0:Y:S01]  /*0020*/  S2R R2, SR_TID.X ;  /* 0x0000000000027919 */ /* 0x000e220000002100 */
[----:B------:R-:W-:Y:S01]  /*0030*/  ELECT P0, URZ, PT ;  /* 0x00000000003f782f */ /* 0x000fe20003800000 */
[----:B------:R-:W-:Y:S01]  /*0040*/  BSSY B0, `(.L_x_0) ;  /* 0x0000015000007945 */ /* 0x000fe20003800000 */
[--C-:B0-----:R-:W-:Y:S02]  /*0050*/  SHF.R.U32.HI R0, RZ, 0x5, R2.reuse ;  /* 0x00000005ff007819 */ /* 0x101fe40000011602 */
[----:B------:R-:W-:-:S03]  /*0060*/  SHF.R.U32.HI R2, RZ, 0x7, R2 ;  /* 0x00000007ff027819 */ /* 0x000fc60000011602 */
[----:B------:R-:W0:Y:S04]  /*0070*/  SHFL.IDX PT, R3, R0, RZ, 0x1f ;  /* 0x00001fff00037589 */ /* 0x000e2800000e0000 */
[----:B------:R-:W1:Y:S01]  /*0080*/  SHFL.IDX PT, R2, R2, RZ, 0x1f ;  /* 0x00001fff02027589 */ /* 0x000e6200000e0000 */
[----:B0-----:R-:W-:Y:S02]  /*0090*/  R2UR UR4, R3 ;  /* 0x00000000030472ca */ /* 0x001fe400000e0000 */
[----:B-1----:R-:W-:-:S11]  /*00a0*/  R2UR UR6, R2 ;  /* 0x00000000020672ca */ /* 0x002fd600000e0000 */
[----:B------:R-:W-:Y:S02]  /*00b0*/  USHF.R.S32.HI UR5, URZ, 0x1f, UR4 ;  /* 0x0000001f3f057899 */ /* 0x000fe40008011404 */
[----:B------:R-:W-:Y:S02]  /*00c0*/  ISETP.NE.OR P0, PT, RZ, UR4, !P0 ;  /* 0x00000004ff007c0c */ /* 0x000fe4000c705670 */
[----:B------:R-:W-:-:S04]  /*00d0*/  ULEA.HI UR5, UR5, UR4, URZ, 0x2 ;  /* 0x0000000405057291 */ /* 0x000fc8000f8f103f */
[----:B------:R-:W-:-:S04]  /*00e0*/  ULOP3.LUT UR5, UR5, 0xfffffffc, URZ, 0xc0, !UPT ;  /* 0xfffffffc05057892 */ /* 0x000fc8000f8ec03f */
[----:B------:R-:W-:-:S03]  /*00f0*/  UIADD3 UR8, UR4, -UR5, URZ ;  /* 0x8000000504087290 */ /* 0x000fc6000fffe03f */
[----:B------:R-:W-:Y:S09]  /*0100*/  @P0 BRA `(.L_x_1) ;  /* 0x0000000000200947 */ /* 0x000ff20003800000 */
[----:B------:R-:W-:Y:S02]  /*0110*/  ULDC.64 UR4, c[0x0][0x198] ;  /* 0x0000660000047ab9 */ /* 0x000fe40000000a00 */
[----:B------:R-:W-:Y:S02]  /*0120*/  UIADD3 UR10, UP0, UR4, 0xf0, URZ ;  /* 0x000000f0040a7890 */ /* 0x000fe4000ff1e03f */
[----:B------:R-:W-:Y:S02]  /*0130*/  UIADD3 UR4, UP1, UR4, 0x1f0, URZ ;  /* 0x000001f004047890 */ /* 0x000fe4000ff3e03f */
[----:B------:R-:W-:Y:S02]  /*0140*/  UIADD3.X UR11, URZ, UR5, URZ, UP0, !UPT ;  /* 0x000000053f0b7290 */ /* 0x000fe400087fe43f */
[----:B------:R-:W-:-:S07]  /*0150*/  UIADD3.X UR5, URZ, UR5, URZ, UP1, !UPT ;  /* 0x000000053f057290 */ /* 0x000fce0008ffe43f */
[----:B------:R0:W-:Y:S02]  /*0160*/  UTMACCTL.PF [UR10] ;  /* 0x000000000a0079b9 */ /* 0x0001e40008040000 */
[----:B------:R0:W-:Y:S02]  /*0170*/  UTMACCTL.PF [UR4] ;  /* 0x00000000040079b9 */ /* 0x0001e40008040000 */
[----:B0-----:R-:W-:Y:S01]  /*0180*/  NOP ;  /* 0x0000000000007918 */ /* 0x001fe20000000000 */
.L_x_1:
[----:B------:R-:W-:Y:S05]  /*0190*/  BSYNC B0 ;  /* 0x0000000000007941 */ /* 0x000fea0003800000 */
.L_x_0:
[----:B------:R-:W0:Y:S01]  /*01a0*/  SHFL.IDX PT, R2, R0, RZ, 0x1f ;  /* 0x00001fff00027589 */ /* 0x000e2200000e0000 */
[----:B------:R-:W-:Y:S01]  /*01b0*/  UISETP.NE.AND UP0, UPT, UR8, 0x3, UPT ;  /* 0x000000030800788c */ /* 0x000fe2000bf05270 */
[----:B------:R-:W-:Y:S01]  /*01c0*/  ISETP.NE.AND P1, PT, RZ, UR6, PT ;  /* 0x00000006ff007c0c */ /* 0x000fe2000bf25270 */
[----:B------:R-:W-:Y:S02]  /*01d0*/  UIADD3 UR10, UR6, -0x1, URZ ;  /* 0xffffffff060a7890 */ /* 0x000fe4000fffe03f */
[----:B------:R-:W-:Y:S02]  /*01e0*/  UISETP.EQ.OR UP0, UPT, UR8, URZ, !UP0 ;  /* 0x0000003f0800728c */ /* 0x000fe4000c702670 */
[----:B------:R-:W-:Y:S02]  /*01f0*/  UISETP.GE.U32.AND UP1, UPT, UR10, 0x2, UPT ;  /* 0x000000020a00788c */ /* 0x000fe4000bf26070 */
[----:B------:R-:W-:-:S04]  /*0200*/  UISETP.EQ.AND UP0, UPT, UR6, URZ, UP0 ;  /* 0x0000003f0600728c */ /* 0x000fc80008702270 */
[----:B------:R-:W-:-:S04]  /*0210*/  USEL UR13, URZ, 0x1, !UP0 ;  /* 0x000000013f0d7887 */ /* 0x000fc8000c000000 */
[----:B------:R-:W-:Y:S01]  /*0220*/  USEL UR13, UR13, 0x2, UP1 ;  /* 0x000000020d0d7887 */ /* 0x000fe20008800000 */
[----:B0-----:R-:W-:-:S13]  /*0230*/  ISETP.NE.AND P0, PT, R2, RZ, PT ;  /* 0x000000ff0200720c */ /* 0x001fda0003f05270 */
[----:B------:R-:W-:Y:S05]  /*0240*/  @P0 BRA `(.L_x_2) ;  /* 0x0000000000600947 */ /* 0x000fea0003800000 */
[----:B------:R-:W0:Y:S01]  /*0250*/  S2UR UR9, SR_CgaCtaId ;  /* 0x00000000000979c3 */ /* 0x000e220000008800 */
[----:B------:R-:W-:Y:S01]  /*0260*/  UMOV UR4, 0x400 ;  /* 0x0000040000047882 */ /* 0x000fe20000000000 */
[----:B------:R-:W-:Y:S01]  /*0270*/  UMOV UR5, 0x1 ;  /* 0x0000000100057882 */ /* 0x000fe20000000000 */
[----:B------:R-:W-:Y:S01]  /*0280*/  UMOV UR6, 0x100 ;  /* 0x0000010000067882 */ /* 0x000fe20000000000 */
[----:B------:R-:W-:Y:S01]  /*0290*/  ELECT P0, URZ, PT ;  /* 0x00000000003f782f */ /* 0x000fe20003800000 */
[----:B------:R-:W-:-:S04]  /*02a0*/  UIADD3 UR6, -UR6, 0x100000, URZ ;  /* 0x0010000006067890 */ /* 0x000fc8000fffe13f */
[----:B------:R-:W-:Y:S02]  /*02b0*/  USHF.L.U32 UR7, UR6, 0xb, URZ ;  /* 0x0000000b06077899 */ /* 0x000fe4000800063f */
[----:B------:R-:W-:Y:S02]  /*02c0*/  USHF.L.U32 UR6, UR6, 0x1, URZ ;  /* 0x0000000106067899 */ /* 0x000fe4000800063f */
[----:B0-----:R-:W-:Y:S02]  /*02d0*/  ULEA UR9, UR9, UR4, 0x18 ;  /* 0x0000000409097291 */ /* 0x001fe4000f8ec03f */
[----:B------:R-:W-:-:S04]  /*02e0*/  UIADD3 UR4, -UR5, 0x100000, URZ ;  /* 0x0010000005047890 */ /* 0x000fc8000fffe13f */
[----:B------:R-:W-:Y:S02]  /*02f0*/  USHF.L.U32 UR5, UR4, 0xb, URZ ;  /* 0x0000000b04057899 */ /* 0x000fe4000800063f */
[----:B------:R-:W-:Y:S01]  /*0300*/  USHF.L.U32 UR4, UR4, 0x1, URZ ;  /* 0x0000000104047899 */ /* 0x000fe2000800063f */
[----:B------:R-:W0:Y:S11]  /*0310*/  FENCE.VIEW.ASYNC.S ;  /* 0x00000000000073c6 */ /* 0x000e360000000000 */
[----:B0-----:R0:W1:Y:S01]  /*0320*/  SYNCS.EXCH.64 URZ, [UR9], UR4 ;  /* 0x00000004093f75b2 */ /* 0x0010620008000100 */
[----:B------:R0:W2:Y:S01]  /*0330*/  SYNCS.EXCH.64 URZ, [UR9+0x28], UR6 ;  /* 0x00002806093f75b2 */ /* 0x0000a20008000100 */
[----:B------:R0:W3:Y:S01]  /*0340*/  SYNCS.EXCH.64 URZ, [UR9+0x8], UR4 ;  /* 0x00000804093f75b2 */ /* 0x0000e20008000100 */
[----:B------:R0:W4:Y:S01]  /*0350*/  SYNCS.EXCH.64 URZ, [UR9+0x30], UR6 ;  /* 0x00003006093f75b2 */ /* 0x0001220008000100 */
[----:B------:R0:W0:Y:S01]  /*0360*/  SYNCS.EXCH.64 URZ, [UR9+0x10], UR4 ;  /* 0x00001004093f75b2 */ /* 0x0000220008000100 */
[----:B------:R0:W0:Y:S01]  /*0370*/  SYNCS.EXCH.64 URZ, [UR9+0x38], UR6 ;  /* 0x00003806093f75b2 */ /* 0x0000220008000100 */
[----:B------:R0:W0:Y:S01]  /*0380*/  SYNCS.EXCH.64 URZ, [UR9+0x18], UR4 ;  /* 0x00001804093f75b2 */ /* 0x0000220008000100 */
[----:B------:R0:W0:Y:S01]  /*0390*/  SYNCS.EXCH.64 URZ, [UR9+0x40], UR6 ;  /* 0x00004006093f75b2 */ /* 0x0000220008000100 */
[----:B------:R0:W0:Y:S01]  /*03a0*/  SYNCS.EXCH.64 URZ, [UR9+0x20], UR4 ;  /* 0x00002004093f75b2 */ /* 0x0000220008000100 */
[----:B------:R0:W0:Y:S01]  /*03b0*/  SYNCS.EXCH.64 URZ, [UR9+0x48], UR6 ;  /* 0x00004806093f75b2 */ /* 0x0000220008000100 */
[----:B------:R-:W-:Y:S01]  /*03c0*/  NOP ;  /* 0x0000000000007918 */ /* 0x000fe20000000000 */
.L_x_2:
[----:B------:R-:W5:Y:S01]  /*03d0*/  SHFL.IDX PT, R0, R0, RZ, 0x1f ;  /* 0x00001fff00007589 */ /* 0x000f6200000e0000 */
[----:B------:R-:W1:Y:S01]  /*03e0*/  LDC R2, c[0x0][0x65c] ;  /* 0x00019700ff027b82 */ /* 0x000e620000000800 */
[----:B------:R-:W-:Y:S01]  /*03f0*/  ELECT P0, URZ, PT ;  /* 0x00000000003f782f */ /* 0x000fe20003800000 */
[----:B------:R-:W-:Y:S01]  /*0400*/  IMAD.MOV.U32 R3, RZ, RZ, RZ ;  /* 0x000000ffff037224 */ /* 0x000fe200078e00ff */
[----:B0-----:R-:W-:Y:S01]  /*0410*/  UMOV UR4, 0x20 ;  /* 0x0000002000047882 */ /* 0x001fe20000000000 */
[----:B------:R-:W-:Y:S01]  /*0420*/  NOP ;  /* 0x0000000000007918 */ /* 0x000fe20000000000 */
[----:B------:R-:W-:Y:S01]  /*0430*/  NOP ;  /* 0x0000000000007918 */ /* 0x000fe20000000000 */
[----:B-----5:R-:W-:Y:S02]  /*0440*/  ISETP.NE.OR P0, PT, R0, RZ, !P0 ;  /* 0x000000ff0000720c */ /* 0x020fe40004705670 */
[----:B-1----:R-:W-:Y:S01]  /*0450*/  ISETP.NE.AND P2, PT, R2, 0x1, PT ;  /* 0x000000010200780c */ /* 0x002fe20003f45270 */
[----:B------:R-:W0:Y:S01]  /*0460*/  S2R R0, SR_CTAID.Y ;  /* 0x0000000000007919 */ /* 0x000e220000002600 */
[----:B------:R-:W1:Y:S09]  /*0470*/  S2R R2, SR_CTAID.X ;  /* 0x0000000000027919 */ /* 0x000e720000002500 */
[----:B------:R-:W-:Y:S01]  /*0480*/  VOTEU.ALL UP0, P0 ;  /* 0x00000000003f7886 */ /* 0x000fe20000000000 */
[----:B------:R-:W-:Y:S01]  /*0490*/  VOTEU.ALL UP1, P0 ;  /* 0x00000000003f7886 */ /* 0x000fe20000020000 */
[----:B------:R-:W1:Y:S01]  /*04a0*/  @P2 LDC R7, c[0x0][0x10] ;  /* 0x00000400ff072b82 */ /* 0x000e620000000800 */
[----:B------:R-:W-:-:S02]  /*04b0*/  @P2 IMAD.MOV.U32 R5, RZ, RZ, RZ ;  /* 0x000000ffff052224 */ /* 0x000fc400078e00ff */
[----:B------:R-:W-:Y:S01]  /*04c0*/  @P2 IMAD.MOV.U32 R11, RZ, RZ, RZ ;  /* 0x000000ffff0b2224 */ /* 0x000fe200078e00ff */
[----:B------:R-:W-:Y:S01]  /*04d0*/  @!UP0 UMOV UR6, 0x400 ;  /* 0x0000040000068882 */ /* 0x000fe20000000000 */
[----:B------:R-:W-:-:S04]  /*04e0*/  @!UP0 UIADD3 UR4, -UR4, 0x100000, URZ ;  /* 0x0010000004048890 */ /* 0x000fc8000fffe13f */
[----:B------:R-:W-:Y:S02]  /*04f0*/  @!UP0 USHF.L.U32 UR5, UR4, 0xb, URZ ;  /* 0x0000000b04058899 */ /* 0x000fe4000800063f */
[----:B------:R-:W-:Y:S01]  /*0500*/  @!UP0 USHF.L.U32 UR4, UR4, 0x1, URZ ;  /* 0x0000000104048899 */ /* 0x000fe2000800063f */
[----:B------:R-:W5:Y:S08]  /*0510*/  @!P2 LDC R9, c[0x0][0xc] ;  /* 0x00000300ff09ab82 */ /* 0x000f700000000800 */
[----:B------:R-:W2:Y:S01]  /*0520*/  @!UP0 S2UR UR7, SR_CgaCtaId ;  /* 0x00000000000789c3 */ /* 0x000ea20000008800 */
[----:B0-----:R-:W-:-:S04]  /*0530*/  @P2 IMAD.MOV.U32 R4, RZ, RZ, R0 ;  /* 0x000000ffff042224 */ /* 0x001fc800078e0000 */
[----:B-1----:R-:W-:-:S04]  /*0540*/  @P2 IMAD.WIDE.U32 R6, R2, R7, R4 ;  /* 0x0000000702062225 */ /* 0x002fc800078e0004 */
[----:B------:R-:W-:Y:S02]  /*0550*/  @P2 IMAD.MOV.U32 R16, RZ, RZ, R6 ;  /* 0x000000ffff102224 */ /* 0x000fe400078e0006 */
[----:B------:R-:W-:Y:S02]  /*0560*/  @P2 IMAD.IADD R17, R7, 0x1, R11 ;  /* 0x0000000107112824 */ /* 0x000fe400078e020b */
[----:B-----5:R-:W-:-:S04]  /*0570*/  @!P2 IMAD.WIDE.U32 R4, R9, R0, R2 ;  /* 0x000000000904a225 */ /* 0x020fc800078e0002 */
[----:B------:R-:W-:Y:S02]  /*0580*/  @!P2 IMAD.MOV.U32 R16, RZ, RZ, R4 ;  /* 0x000000ffff10a224 */ /* 0x000fe400078e0004 */
[----:B------:R-:W-:Y:S01]  /*0590*/  @!P2 IMAD.MOV.U32 R17, RZ, RZ, R5 ;  /* 0x000000ffff11a224 */ /* 0x000fe200078e0005 */
[----:B--2---:R-:W-:Y:S02]  /*05a0*/  @!UP0 ULEA UR6, UR7, UR6, 0x18 ;  /* 0x0000000607068291 */ /* 0x004fe4000f8ec03f */
[----:B------:R0:W-:Y:S01]  /*05b0*/  STL [R1+0x7c], R16 ;  /* 0x00007c1001007387 */ /* 0x0001e20000100800 */
[----:B------:R-:W-:-:S03]  /*05c0*/  VOTEU.ALL UP0, P0 ;  /* 0x00000000003f7886 */ /* 0x000fc60000000000 */
[----:B------:R0:W-:Y:S04]  /*05d0*/  STL [R1+0x78], R17 ;  /* 0x0000781101007387 */ /* 0x0001e80000100800 */
[----:B------:R-:W1:Y:S02]  /*05e0*/  FENCE.VIEW.ASYNC.S ;  /* 0x00000000000073c6 */ /* 0x000e640000000000 */
[----:B-1----:R0:W3:Y:S01]  /*05f0*/  @!UP0 SYNCS.EXCH.64 URZ, [UR6+0x60], UR4 ;  /* 0x00006004063f85b2 */ /* 0x0020e20008000100 */
[----:B------:R0:W3:Y:S01]  /*0600*/  @!UP1 SYNCS.EXCH.64 URZ, [UR6+0x68], UR4 ;  /* 0x00006804063f95b2 */ /* 0x0000e20008000100 */
[----:B------:R-:W-:Y:S01]  /*0610*/  NOP ;  /* 0x0000000000007918 */ /* 0x000fe20000000000 */
[----:B---34-:R-:W-:Y:S06]  /*0620*/  BAR.SYNC.DEFER_BLOCKING 0x0 ;  /* 0x0000000000007b1d */ /* 0x018fec0000010000 */
[----:B0-----:R-:W-:Y:S05]  /*0630*/  @!P1 BRA `(.L_x_3) ;  /* 0x000000e000989947 */ /* 0x001fea0003800000 */
[----:B------:R-:W-:-:S06]  /*0640*/  UISETP.GT.U32.AND UP0, UPT, UR10, 0x1, UPT ;  /* 0x000000010a00788c */ /* 0x000fcc000bf04070 */
[----:B------:R-:W-:-:S13]  /*0650*/  PLOP3.LUT P0, PT, PT, PT, UP0, 0x80, 0x0 ;  /* 0x000000000000781c */ /* 0x000fda0003f0f008 */
[----:B------:R-:W-:Y:S05]  /*0660*/  @P0 EXIT ;  /* 0x000000000000094d */ /* 0x000fea0003800000 */
[----:B------:R-:W-:Y:S01]  /*0670*/  IMAD.MOV.U32 R6, RZ, RZ, -0x1 ;  /* 0xffffffffff067424 */ /* 0x000fe200078e00ff */
[----:B------:R-:W-:Y:S01]  /*0680*/  ULDC.64 UR4, c[0x0][0x650] ;  /* 0x0001940000047ab9 */ /* 0x000fe20000000a00 */
[----:B------:R-:W-:Y:S01]  /*0690*/  IMAD.MOV.U32 R5, RZ, RZ, -0x1 ;  /* 0xffffffffff057424 */ /* 0x000fe200078e00ff */
[----:B------:R-:W-:Y:S01]  /*06a0*/  ISETP.GE.U32.AND P0, PT, R16, UR4, PT ;  /* 0x0000000410007c0c */ /* 0x000fe2000bf06070 */
[----:B------:R-:W-:Y:S01]  /*06b0*/  UMOV UR22, 0xffffffff ;  /* 0xffffffff00167882 */ /* 0x000fe20000000000 */
[----:B------:R0:W-:Y:S01]  /*06c0*/  STL [R1+0x84], R6 ;  /* 0x0000840601007387 */ /* 0x0001e20000100800 */
[----:B------:R-:W-:Y:S02]  /*06d0*/  PRMT R4, RZ, 0x7610, R4 ;  /* 0x00007610ff047816 */ /* 0x000fe40000000004 */
[----:B------:R-:W-:Y:S01]  /*06e0*/  ISETP.GE.U32.AND.EX P0, PT, R17, UR5, PT, P0 ;  /* 0x0000000511007c0c */ /* 0x000fe2000bf06100 */
[----:B------:R0:W-:-:S12]  /*06f0*/  STL [R1+0x80], R5 ;  /* 0x0000800501007387 */ /* 0x0001d80000100800 */
[----:B0-----:R-:W-:Y:S05]  /*0700*/  @P0 BRA `(.L_x_4) ;  /* 0x0000000400680947 */ /* 0x001fea0003800000 */
[----:B------:R-:W0:Y:S01]  /*0710*/  LDC.64 R12, c[0x0][0x628] ;  /* 0x00018a00ff0c7b82 */ /* 0x000e220000000a00 */
[----:B------:R-:W-:Y:S02]  /*0720*/  IMAD.MOV.U32 R4, RZ, RZ, R16 ;  /* 0x000000ffff047224 */ /* 0x000fe400078e0010 */
[----:B------:R-:W-:-:S05]  /*0730*/  IMAD.MOV.U32 R5, RZ, RZ, R17 ;  /* 0x000000ffff057224 */ /* 0x000fca00078e0011 */
[----:B------:R-:W1:Y:S08]  /*0740*/  LDC R10, c[0x0][0x630] ;  /* 0x00018c00ff0a7b82 */ /* 0x000e700000000800 */
[----:B------:R-:W2:Y:S01]  /*0750*/  LDC.64 R14, c[0x0][0x620] ;  /* 0x00018800ff0e7b82 */ /* 0x000ea20000000a00 */
[----:B0-----:R-:W-:-:S04]  /*0760*/  ISETP.NE.U32.AND P0, PT, R12, RZ, PT ;  /* 0x000000ff0c00720c */ /* 0x001fc80003f05070 */
[----:B------:R-:W-:-:S13]  /*0770*/  ISETP.NE.AND.EX P0, PT, R13, RZ, PT, P0 ;  /* 0x000000ff0d00720c */ /* 0x000fda0003f05300 */
[----:B-12---:R-:W-:Y:S05]  /*0780*/  @!P0 BRA `(.L_x_5) ;  /* 0x0000000000288947 */ /* 0x006fea0003800000 */
[----:B------:R-:W0:Y:S02]  /*0790*/  LDC R9, c[0x0][0x634] ;  /* 0x00018d00ff097b82 */ /* 0x000e240000000800 */
[----:B0-----:R-:W-:-:S05]  /*07a0*/  IADD3 R9, P0, R16, R9, RZ ;  /* 0x0000000910097210 */ /* 0x001fca0007f1e0ff */
[----:B------:R-:W-:-:S04]  /*07b0*/  IMAD.X R11, RZ, RZ, R17, P0 ;  /* 0x000000ffff0b7224 */ /* 0x000fc800000e0611 */
[----:B------:R-:W-:-:S04]  /*07c0*/  IMAD.WIDE.U32 R4, R11, R12, RZ ;  /* 0x0000000c0b047225 */ /* 0x000fc800078e00ff */
[----:B------:R-:W-:-:S04]  /*07d0*/  IMAD.WIDE.U32 R6, P0, R9, R13, R4 ;  /* 0x0000000d09067225 */ /* 0x000fc80007800004 */
[----:B------:R-:W-:-:S04]  /*07e0*/  IMAD.WIDE.U32 R4, R9, R12, RZ ;  /* 0x0000000c09047225 */ /* 0x000fc800078e00ff */
[----:B------:R-:W-:Y:S01]  /*07f0*/  IMAD.X R9, RZ, RZ, RZ, P0 ;  /* 0x000000ffff097224 */ /* 0x000fe200000e06ff */
[----:B------:R-:W-:Y:S01]  /*0800*/  IADD3 RZ, P0, R5, R6, RZ ;  /* 0x0000000605ff7210 */ /* 0x000fe20007f1e0ff */
[----:B------:R-:W-:-:S04]  /*0810*/  IMAD.MOV.U32 R8, RZ, RZ, R7 ;  /* 0x000000ffff087224 */ /* 0x000fc800078e0007 */
[----:B------:R-:W-:-:S08]  /*0820*/  IMAD.WIDE.U32.X R4, R11, R13, R8, P0 ;  /* 0x0000000d0b047225 */ /* 0x000fd000000e0408 */
.L_x_5:
[-CC-:B------:R-:W-:Y:S01]  /*0830*/  SHF.R.U64 R24, R4, R10.reuse, R5.reuse ;  /* 0x0000000a04187219 */ /* 0x180fe20000001205 */
[----:B------:R-:W0:Y:S01]  /*0840*/  LDC R8, c[0x0][0x618] ;  /* 0x00018600ff087b82 */ /* 0x000e220000000800 */
[----:B------:R-:W-:Y:S01]  /*0850*/  SHF.R.U32.HI R4, RZ, R10, R5 ;  /* 0x0000000aff047219 */ /* 0x000fe20000011605 */
[----:B------:R-:W-:Y:S01]  /*0860*/  ULDC UR4, c[0x0][0x150] ;  /* 0x0000540000047ab9 */ /* 0x000fe20000000800 */
[----:B------:R-:W-:Y:S01]  /*0870*/  IADD3 R9, P0, RZ, -R24, RZ ;  /* 0x80000018ff097210 */ /* 0x000fe20007f1e0ff */
[----:B------:R-:W-:Y:S01]  /*0880*/  IMAD.MOV.U32 R5, RZ, RZ, R17 ;  /* 0x000000ffff057224 */ /* 0x000fe200078e0011 */
[----:B------:R-:W-:-:S03]  /*0890*/  I2FP.F32.U32 R3, R2 ;  /* 0x0000000200037245 */ /* 0x000fc60000201000 */
[----:B------:R-:W1:Y:S01]  /*08a0*/  LDC.64 R18, c[0x0][0x640] ;  /* 0x00019000ff127b82 */ /* 0x000e620000000a00 */
[----:B------:R-:W-:Y:S02]  /*08b0*/  IMAD.X R11, RZ, RZ, ~R4, P0 ;  /* 0x000000ffff0b7224 */ /* 0x000fe400000e0e04 */
[----:B------:R-:W-:Y:S01]  /*08c0*/  FMUL R3, R3, UR4 ;  /* 0x0000000403037c20 */ /* 0x000fe20008400000 */
[----:B------:R-:W-:Y:S01]  /*08d0*/  IMAD.MOV.U32 R4, RZ, RZ, R16 ;  /* 0x000000ffff047224 */ /* 0x000fe200078e0010 */
[----:B------:R-:W-:Y:S01]  /*08e0*/  ULDC UR4, c[0x0][0x154] ;  /* 0x0000550000047ab9 */ /* 0x000fe20000000800 */
[-C--:B------:R-:W-:Y:S02]  /*08f0*/  IMAD R6, R11, R14.reuse, RZ ;  /* 0x0000000e0b067224 */ /* 0x080fe400078e02ff */
[C---:B------:R-:W-:Y:S01]  /*0900*/  IMAD.WIDE.U32 R4, R9.reuse, R14, R4 ;  /* 0x0000000e09047225 */ /* 0x040fe200078e0004 */
[----:B------:R-:W2:Y:S01]  /*0910*/  LDC R10, c[0x0][0x608] ;  /* 0x00018200ff0a7b82 */ /* 0x000ea20000000800 */
[----:B------:R-:W3:Y:S02]  /*0920*/  F2I.U32.TRUNC.NTZ R3, R3 ;  /* 0x0000000300037305 */ /* 0x000ee4000020f000 */
[----:B------:R-:W-:-:S04]  /*0930*/  IMAD R9, R9, R15, R6 ;  /* 0x0000000f09097224 */ /* 0x000fc800078e0206 */
[----:B------:R-:W-:Y:S01]  /*0940*/  IMAD.IADD R5, R5, 0x1, R9 ;  /* 0x0000000105057824 */ /* 0x000fe200078e0209 */
[----:B------:R-:W4:Y:S01]  /*0950*/  LDC R7, c[0x0][0x144] ;  /* 0x00005100ff077b82 */ /* 0x000f220000000800 */
[----:B------:R-:W-:-:S03]  /*0960*/  IMAD.MOV.U32 R9, RZ, RZ, 0x1 ;  /* 0x00000001ff097424 */ /* 0x000fc600078e00ff */
[----:B0-----:R-:W-:Y:S02]  /*0970*/  SHF.R.U64 R12, R4, R8, R5 ;  /* 0x00000008040c7219 */ /* 0x001fe40000001205 */
[----:B------:R-:W-:Y:S02]  /*0980*/  I2FP.F32.U32 R4, R0 ;  /* 0x0000000000047245 */ /* 0x000fe40000201000 */
[----:B------:R-:W0:Y:S01]  /*0990*/  LDC R14, c[0x0][0x658] ;  /* 0x00019600ff0e7b82 */ /* 0x000e220000000800 */
[----:B-1----:R-:W-:Y:S01]  /*09a0*/  ISETP.NE.U32.AND P0, PT, R18, RZ, PT ;  /* 0x000000ff1200720c */ /* 0x002fe20003f05070 */
[----:B---3--:R-:W-:Y:S02]  /*09b0*/  IMAD.MOV R6, RZ, RZ, -R3 ;  /* 0x000000ffff067224 */ /* 0x008fe400078e0a03 */
[----:B------:R-:W-:Y:S01]  /*09c0*/  FMUL R4, R4, UR4 ;  /* 0x0000000404047c20 */ /* 0x000fe20008400000 */
[----:B------:R-:W-:Y:S01]  /*09d0*/  SHF.R.U32.HI R3, RZ, R8, R5 ;  /* 0x00000008ff037219 */ /* 0x000fe20000011605 */
[----:B------:R-:W-:Y:S01]  /*09e0*/  IMAD.MOV.U32 R5, RZ, RZ, -0x1 ;  /* 0xffffffffff057424 */ /* 0x000fe200078e00ff */
[----:B------:R-:W-:Y:S01]  /*09f0*/  ISETP.NE.AND.EX P0, PT, R19, RZ, PT, P0 ;  /* 0x000000ff1300720c */ /* 0x000fe20003f05300 */
[----:B------:R1:W3:Y:S01]  /*0a00*/  F2I.U32.TRUNC.NTZ R11, R4 ;  /* 0x00000004000b7305 */ /* 0x0002e2000020f000 */
[----:B------:R-:W1:Y:S01]  /*0a10*/  LDC R13, c[0x0][0x148] ;  /* 0x00005200ff0d7b82 */ /* 0x000e620000000800 */
[----:B--2---:R-:W-:-:S02]  /*0a20*/  SHF.R.U64 R23, R12, R10, R3 ;  /* 0x0000000a0c177219 */ /* 0x004fc40000001203 */
[----:B------:R-:W-:-:S05]  /*0a30*/  SHF.R.U32.HI R3, RZ, R10, R3 ;  /* 0x0000000aff037219 */ /* 0x000fca0000011603 */
[----:B------:R-:W2:Y:S01]  /*0a40*/  LDC R17, c[0x0][0x600] ;  /* 0x00018000ff117b82 */ /* 0x000ea20000000800 */
[----:B----4-:R-:W-:-:S07]  /*0a50*/  IMAD R8, R7, R6, R2 ;  /* 0x0000000607087224 */ /* 0x010fce00078e0202 */
[----:B------:R-:W4:Y:S01]  /*0a60*/  LDC R16, c[0x0][0x648] ;  /* 0x00019200ff107b82 */ /* 0x000f220000000800 */
[-C--:B0-----:R-:W-:Y:S02]  /*0a70*/  SHF.L.U32 R2, R5, R14.reuse, RZ ;  /* 0x0000000e05027219 */ /* 0x081fe400000006ff */
[--C-:B------:R-:W-:Y:S02]  /*0a80*/  SHF.R.U64 R22, R23, R14, R3.reuse ;  /* 0x0000000e17167219 */ /* 0x100fe40000001203 */
[----:B------:R-:W-:Y:S02]  /*0a90*/  LOP3.LUT R10, RZ, R2, RZ, 0x33, !PT ;  /* 0x00000002ff0a7212 */ /* 0x000fe400078e33ff */
[-C--:B------:R-:W-:Y:S01]  /*0aa0*/  SHF.R.U32.HI R3, RZ, R14.reuse, R3 ;  /* 0x0000000eff037219 */ /* 0x080fe20000011603 */
[----:B------:R-:W0:Y:S01]  /*0ab0*/  LDC R21, c[0x0][0x638] ;  /* 0x00018e00ff157b82 */ /* 0x000e220000000800 */
[----:B------:R-:W-:Y:S01]  /*0ac0*/  SHF.L.U32 R9, R9, R14, RZ ;  /* 0x0000000e09097219 */ /* 0x000fe200000006ff */
[----:B------:R-:W-:-:S06]  /*0ad0*/  IMAD.MOV.U32 R2, RZ, RZ, R22 ;  /* 0x000000ffff027224 */ /* 0x000fcc00078e0016 */
[----:B------:R-:W0:Y:S01]  /*0ae0*/  LDC R20, c[0x0][0x610] ;  /* 0x00018400ff147b82 */ /* 0x000e220000000800 */
[----:B-1-3--:R-:W-:Y:S05]  /*0af0*/  @!P0 BRA `(.L_x_6) ;  /* 0x0000000000288947 */ /* 0x00afea0003800000 */
[----:B------:R-:W1:Y:S02]  /*0b00*/  LDC R7, c[0x0][0x64c] ;  /* 0x00019300ff077b82 */ /* 0x000e640000000800 */
[----:B-1----:R-:W-:-:S05]  /*0b10*/  IADD3 R7, P0, R22, R7, RZ ;  /* 0x0000000716077210 */ /* 0x002fca0007f1e0ff */
        /* <DEDUP_REMOVED lines=8> */
.L_x_6:
[----:B----4-:R-:W-:Y:S01]  /*0ba0*/  SHF.R.U64 R2, R2, R16, R3 ;  /* 0x0000001002027219 */ /* 0x010fe20000001203 */
[----:B--2---:R-:W-:Y:S01]  /*0bb0*/  VIADD R3, R17, 0xffffffff ;  /* 0xffffffff11037836 */ /* 0x004fe20000000000 */
[----:B------:R-:W-:Y:S01]  /*0bc0*/  LOP3.LUT R10, R23, R10, RZ, 0xc0, !PT ;  /* 0x0000000a170a7212 */ /* 0x000fe200078ec0ff */
[----:B------:R-:W-:Y:S01]  /*0bd0*/  IMAD.MOV R11, RZ, RZ, -R11 ;  /* 0x000000ffff0b7224 */ /* 0x000fe200078e0a0b */
[----:B------:R-:W-:Y:S01]  /*0be0*/  R2UR UR22, R24 ;  /* 0x00000000181672ca */ /* 0x000fe200000e0000 */
[----:B------:R-:W-:Y:S01]  /*0bf0*/  IMAD.MOV R4, RZ, RZ, -R2 ;  /* 0x000000ffff047224 */ /* 0x000fe200078e0a02 */
[----:B------:R-:W-:Y:S01]  /*0c00*/  LOP3.LUT R3, R12, R3, RZ, 0xc0, !PT ;  /* 0x000000030c037212 */ /* 0x000fe200078ec0ff */
[----:B------:R-:W-:Y:S02]  /*0c10*/  @P2 IMAD R8, R13, R11, R0 ;  /* 0x0000000b0d082224 */ /* 0x000fe400078e0200 */
[----:B------:R-:W-:Y:S02]  /*0c20*/  IMAD R9, R9, R2, R10 ;  /* 0x0000000209097224 */ /* 0x000fe400078e020a */
[----:B0-----:R-:W-:-:S02]  /*0c30*/  IMAD R0, R4, R21, R22 ;  /* 0x0000001504007224 */ /* 0x001fc400078e0216 */
[----:B------:R-:W-:Y:S02]  /*0c40*/  IMAD R8, R9, R20, R8 ;  /* 0x0000001409087224 */ /* 0x000fe400078e0208 */
[----:B------:R-:W-:Y:S02]  /*0c50*/  IMAD R3, R0, R17, R3 ;  /* 0x0000001100037224 */ /* 0x000fe400078e0203 */
[----:B------:R-:W-:-:S03]  /*0c60*/  IMAD.MOV.U32 R4, RZ, RZ, 0x1 ;  /* 0x00000001ff047424 */ /* 0x000fc600078e00ff */
[----:B------:R-:W-:Y:S02]  /*0c70*/  SEL R2, R3, R8, !P2 ;  /* 0x0000000803027207 */ /* 0x000fe40005000000 */
[----:B------:R-:W-:-:S03]  /*0c80*/  SEL R0, R8, R3, !P2 ;  /* 0x0000000308007207 */ /* 0x000fc60005000000 */
[----:B------:R0:W-:Y:S04]  /*0c90*/  STL [R1+0x80], R2 ;  /* 0x0000800201007387 */ /* 0x0001e80000100800 */
[----:B------:R0:W-:Y:S02]  /*0ca0*/  STL [R1+0x84], R0 ;  /* 0x0000840001007387 */ /* 0x0001e40000100800 */
.L_x_4:
[----:B------:R-:W-:-:S08]  /*0cb0*/  NOP ;  /* 0x0000000000007918 */ /* 0x000fd00000000000 */
[----:B------:R-:W1:Y:S02]  /*0cc0*/  USETMAXREG.TRY_ALLOC.CTAPOOL UP0, 0xe8 ;  /* 0x000000e8000079c8 */ /* 0x000e640008000600 */
[----:B-1----:R-:W-:-:S13]  /*0cd0*/  PLOP3.LUT P0, PT, PT, PT, UP0, 0x80, 0x0 ;  /* 0x000000000000781c */ /* 0x002fda0003f0f008 */
[----:B------:R-:W-:Y:S05]  /*0ce0*/  @!P0 BRA `(.L_x_4) ;  /* 0xfffffffc00f08947 */ /* 0x000fea000383ffff */
[----:B------:R-:W-:Y:S01]  /*0cf0*/  ULDC.64 UR4, c[0x0][0x598] ;  /* 0x0001660000047ab9 */ /* 0x000fe20000000a00 */
[----:B------:R-:W-:Y:S01]  /*0d00*/  ULDC.64 UR16, c[0x0][0x208] ;  /* 0x0000820000107ab9 */ /* 0x000fe20000000a00 */
[----:B------:R-:W-:-:S04]  /*0d10*/  ISETP.NE.U32.AND P0, PT, RZ, UR4, PT ;  /* 0x00000004ff007c0c */ /* 0x000fc8000bf05070 */
[----:B------:R-:W-:-:S13]  /*0d20*/  ISETP.NE.AND.EX P0, PT, RZ, UR5, PT, P0 ;  /* 0x00000005ff007c0c */ /* 0x000fda000bf05300 */
[----:B------:R-:W-:Y:S05]  /*0d30*/  @!P0 BRA `(.L_x_7) ;  /* 0x0000000000208947 */ /* 0x000fea0003800000 */
[----:B0-----:R-:W0:Y:S02]  /*0d40*/  LDC.64 R2, c[0x0][0x598] ;  /* 0x00016600ff027b82 */ /* 0x001e240000000a00 */
[----:B0-----:R-:W2:Y:S02]  /*0d50*/  LDG.E.64 R2, desc[UR16][R2.64] ;  /* 0x0000001002027981 */ /* 0x001ea4000c1e1b00 */
[----:B--2---:R-:W-:-:S04]  /*0d60*/  ISETP.NE.U32.AND P0, PT, R2, RZ, PT ;  /* 0x000000ff0200720c */ /* 0x004fc80003f05070 */
[----:B------:R-:W-:-:S13]  /*0d70*/  ISETP.NE.AND.EX P0, PT, R3, RZ, PT, P0 ;  /* 0x000000ff0300720c */ /* 0x000fda0003f05300 */
[----:B------:R-:W-:Y:S05]  /*0d80*/  @!P0 BRA `(.L_x_7) ;  /* 0x00000000000c8947 */ /* 0x000fea0003800000 */
[----:B------:R-:W2:Y:S02]  /*0d90*/  LD.E R2, desc[UR16][R2.64] ;  /* 0x0000001002027980 */ /* 0x000ea4000c101900 */
[----:B--2---:R-:W-:Y:S01]  /*0da0*/  R2UR UR20, R2 ;  /* 0x00000000021472ca */ /* 0x004fe200000e0000 */
[----:B------:R-:W-:-:S14]  /*0db0*/  BRA `(.L_x_8) ;  /* 0x0000000000247947 */ /* 0x000fdc0003800000 */
.L_x_7:
[----:B------:R-:W-:Y:S02]  /*0dc0*/  ULDC.64 UR4, c[0x0][0x588] ;  /* 0x0001620000047ab9 */ /* 0x000fe40000000a00 */
[----:B------:R-:W-:-:S04]  /*0dd0*/  ISETP.NE.U32.AND P0, PT, RZ, UR4, PT ;  /* 0x00000004ff007c0c */ /* 0x000fc8000bf05070 */
[----:B------:R-:W-:-:S13]  /*0de0*/  ISETP.NE.AND.EX P0, PT, RZ, UR5, PT, P0 ;  /* 0x00000005ff007c0c */ /* 0x000fda000bf05300 */
[----:B------:R-:W-:Y:S05]  /*0df0*/  @!P0 BRA `(.L_x_9) ;  /* 0x0000000000108947 */ /* 0x000fea0003800000 */
[----:B0-----:R-:W0:Y:S02]  /*0e00*/  LDC.64 R2, c[0x0][0x588] ;  /* 0x00016200ff027b82 */ /* 0x001e240000000a00 */
[----:B0-----:R-:W2:Y:S02]  /*0e10*/  LDG.E R2, desc[UR16][R2.64] ;  /* 0x0000001002027981 */ /* 0x001ea4000c1e1900 */
[----:B--2---:R-:W-:Y:S01]  /*0e20*/  R2UR UR20, R2 ;  /* 0x00000000021472ca */ /* 0x004fe200000e0000 */
[----:B------:R-:W-:-:S14]  /*0e30*/  BRA `(.L_x_8) ;  /* 0x0000000000047947 */ /* 0x000fdc0003800000 */
.L_x_9:
[----:B------:R-:W-:-:S05]  /*0e40*/  ULDC UR20, c[0x0][0x580] ;  /* 0x0001600000147ab9 */ /* 0x000fca0000000800 */
.L_x_8:
[----:B------:R-:W-:Y:S02]  /*0e50*/  ULDC.64 UR4, c[0x0][0x5a0] ;  /* 0x0001680000047ab9 */ /* 0x000fe40000000a00 */
        /* <DEDUP_REMOVED lines=11> */
.L_x_10:
        /* <DEDUP_REMOVED lines=8> */
.L_x_12:
[----:B------:R-:W-:-:S05]  /*0f90*/  ULDC UR19, c[0x0][0x584] ;  /* 0x0001610000137ab9 */ /* 0x000fca0000000800 */
.L_x_11:
[----:B------:R-:W-:-:S13]  /*0fa0*/  LOP3.LUT P0, RZ, R4, 0xff, RZ, 0xc0, !PT ;  /* 0x000000ff04ff7812 */ /* 0x000fda000780c0ff */
[----:B------:R-:W-:Y:S05]  /*0fb0*/  @!P0 EXIT ;  /* 0x000000000000894d */ /* 0x000fea0003800000 */
[----:B------:R-:W-:Y:S01]  /*0fc0*/  ULDC UR4, c[0x0][0x28c] ;  /* 0x0000a30000047ab9 */ /* 0x000fe20000000800 */
[----:B------:R-:W-:Y:S02]  /*0fd0*/  ULOP3.LUT UR21, UR13, 0x1, URZ, 0xfc, !UPT ;  /* 0x000000010d157892 */ /* 0x000fe4000f8efc3f */
[----:B------:R-:W-:-:S04]  /*0fe0*/  UIADD3 UR4, UR4, 0x3f, URZ ;  /* 0x0000003f04047890 */ /* 0x000fc8000fffe03f */
[----:B------:R-:W-:-:S04]  /*0ff0*/  USHF.R.S32.HI UR5, URZ, 0x1f, UR4 ;  /* 0x0000001f3f057899 */ /* 0x000fc80008011404 */
[----:B------:R-:W-:-:S03]  /*1000*/  ULEA.HI UR5, UR5, UR4, URZ, 0x6 ;  /* 0x0000000405057291 */ /* 0x000fc6000f8f303f */
[----:B------:R-:W-:Y:S01]  /*1010*/  UMOV UR4, URZ ;  /* 0x0000003f00047c82 */ /* 0x000fe20008000000 */
[----:B------:R-:W-:-:S03]  /*1020*/  USHF.R.S32.HI UR12, URZ, 0x6, UR5 ;  /* 0x000000063f0c7899 */ /* 0x000fc60008011405 */
[----:B------:R-:W-:-:S09]  /*1030*/  UMOV UR5, URZ ;  /* 0x0000003f00057c82 */ /* 0x000fd20008000000 */
.L_x_293:
[----:B0-----:R-:W0:Y:S01]  /*1040*/  S2R R0, SR_TID.X ;  /* 0x0000000000007919 */ /* 0x001e220000002100 */
[----:B-1----:R-:W1:Y:S01]  /*1050*/  S2UR UR11, SR_CgaCtaId ;  /* 0x00000000000b79c3 */ /* 0x002e620000008800 */
[----:B------:R-:W-:Y:S01]  /*1060*/  UMOV UR14, 0x400 ;  /* 0x00000400000e7882 */ /* 0x000fe20000000000 */
[----:B------:R-:W-:Y:S01]  /*1070*/  UMOV UR6, URZ ;  /* 0x0000003f00067c82 */ /* 0x000fe20008000000 */
[----:B------:R-:W-:Y:S01]  /*1080*/  STL [R1+0x74], RZ ;  /* 0x000074ff01007387 */ /* 0x000fe20000100800 */
[----:B------:R-:W-:Y:S01]  /*1090*/  UMOV UR7, URZ ;  /* 0x0000003f00077c82 */ /* 0x000fe20008000000 */
[----:B------:R-:W-:Y:S01]  /*10a0*/  UMOV UR8, URZ ;  /* 0x0000003f00087c82 */ /* 0x000fe20008000000 */
[----:B------:R-:W-:Y:S01]  /*10b0*/  UMOV UR18, UR5 ;  /* 0x0000000500127c82 */ /* 0x000fe20008000000 */
[----:B------:R-:W-:Y:S01]  /*10c0*/  STL [R1+0x70], RZ ;  /* 0x000070ff01007387 */ /* 0x000fe20000100800 */
[----:B--2---:R-:W2:Y:S01]  /*10d0*/  LDC R2, c[0x0][0x28c] ;  /* 0x0000a300ff027b82 */ /* 0x004ea20000000800 */
[----:B------:R-:W-:-:S02]  /*10e0*/  CS2R R4, SRZ ;  /* 0x0000000000047805 */ /* 0x000fc4000001ff00 */
[----:B------:R-:W-:Y:S01]  /*10f0*/  CS2R R6, SRZ ;  /* 0x0000000000067805 */ /* 0x000fe2000001ff00 */
[----:B------:R-:W-:Y:S01]  /*1100*/  STL [R1+0x6c], RZ ;  /* 0x00006cff01007387 */ /* 0x000fe20000100800 */
[----:B------:R-:W-:Y:S02]  /*1110*/  CS2R R8, SRZ ;  /* 0x0000000000087805 */ /* 0x000fe4000001ff00 */
[----:B------:R-:W-:Y:S02]  /*1120*/  CS2R R10, SRZ ;  /* 0x00000000000a7805 */ /* 0x000fe4000001ff00 */
[----:B------:R-:W-:Y:S01]  /*1130*/  CS2R R12, SRZ ;  /* 0x00000000000c7805 */ /* 0x000fe2000001ff00 */
[----:B------:R-:W-:Y:S01]  /*1140*/  STL [R1+0x68], RZ ;  /* 0x000068ff01007387 */ /* 0x000fe20000100800 */
[----:B------:R-:W-:Y:S02]  /*1150*/  CS2R R14, SRZ ;  /* 0x00000000000e7805 */ /* 0x000fe4000001ff00 */
[----:B------:R-:W-:-:S02]  /*1160*/  CS2R R16, SRZ ;  /* 0x0000000000107805 */ /* 0x000fc4000001ff00 */
[----:B------:R-:W-:Y:S01]  /*1170*/  CS2R R18, SRZ ;  /* 0x0000000000127805 */ /* 0x000fe2000001ff00 */
[----:B------:R-:W-:Y:S01]  /*1180*/  STL [R1+0x64], RZ ;  /* 0x000064ff01007387 */ /* 0x000fe20000100800 */
[----:B------:R-:W-:Y:S02]  /*1190*/  CS2R R20, SRZ ;  /* 0x0000000000147805 */ /* 0x000fe4000001ff00 */
[----:B------:R-:W-:Y:S02]  /*11a0*/  CS2R R22, SRZ ;  /* 0x0000000000167805 */ /* 0x000fe4000001ff00 */
[----:B------:R-:W-:Y:S01]  /*11b0*/  CS2R R152, SRZ ;  /* 0x0000000000987805 */ /* 0x000fe2000001ff00 */
[----:B------:R-:W-:Y:S01]  /*11c0*/  STL [R1+0x60], RZ ;  /* 0x000060ff01007387 */ /* 0x000fe20000100800 */
[----:B-1----:R-:W-:Y:S01]  /*11d0*/  ULEA UR14, UR11, UR14, 0x18 ;  /* 0x0000000e0b0e7291 */ /* 0x002fe2000f8ec03f */
[----:B------:R-:W-:Y:S02]  /*11e0*/  CS2R R154, SRZ ;  /* 0x00000000009a7805 */ /* 0x000fe4000001ff00 */
[----:B------:R-:W-:Y:S01]  /*11f0*/  CS2R R156, SRZ ;  /* 0x00000000009c7805 */ /* 0x000fe2000001ff00 */
[----:B------:R-:W-:Y:S01]  /*1200*/  STL [R1+0x5c], RZ ;  /* 0x00005cff01007387 */ /* 0x000fe20000100800 */
[----:B------:R-:W-:-:S02]  /*1210*/  CS2R R158, SRZ ;  /* 0x00000000009e7805 */ /* 0x000fc4000001ff00 */
[----:B------:R-:W-:Y:S02]  /*1220*/  CS2R R160, SRZ ;  /* 0x0000000000a07805 */ /* 0x000fe4000001ff00 */
[----:B------:R-:W-:Y:S02]  /*1230*/  CS2R R162, SRZ ;  /* 0x0000000000a27805 */ /* 0x000fe4000001ff00 */
[----:B0-----:R-:W-:Y:S01]  /*1240*/  LOP3.LUT R0, R0, 0x80, RZ, 0xc0, !PT ;  /* 0x0000008000007812 */ /* 0x001fe200078ec0ff */
[----:B------:R-:W-:Y:S01]  /*1250*/  STL [R1+0x58], RZ ;  /* 0x000058ff01007387 */ /* 0x000fe20000100800 */
[----:B--2---:R-:W-:Y:S02]  /*1260*/  ISETP.GE.AND P0, PT, R2, 0x1, PT ;  /* 0x000000010200780c */ /* 0x004fe40003f06270 */
[----:B------:R-:W-:Y:S02]  /*1270*/  CS2R R2, SRZ ;  /* 0x0000000000027805 */ /* 0x000fe4000001ff00 */
[----:B------:R-:W-:Y:S01]  /*1280*/  SHF.R.U32.HI R0, RZ, 0x7, R0 ;  /* 0x00000007ff007819 */ /* 0x000fe20000011600 */
[----:B------:R-:W-:Y:S01]  /*1290*/  STL [R1+0x54], RZ ;  /* 0x000054ff01007387 */ /* 0x000fe20000100800 */
[----:B------:R-:W-:-:S02]  /*12a0*/  CS2R R164, SRZ ;  /* 0x0000000000a47805 */ /* 0x000fc4000001ff00 */
[----:B------:R-:W-:Y:S02]  /*12b0*/  CS2R R166, SRZ ;  /* 0x0000000000a67805 */ /* 0x000fe4000001ff00 */
[----:B------:R-:W-:Y:S01]  /*12c0*/  CS2R R168, SRZ ;  /* 0x0000000000a87805 */ /* 0x000fe2000001ff00 */
[----:B------:R-:W-:Y:S01]  /*12d0*/  STL [R1+0x50], RZ ;  /* 0x000050ff01007387 */ /* 0x000fe20000100800 */
[----:B------:R-:W-:Y:S02]  /*12e0*/  CS2R R170, SRZ ;  /* 0x0000000000aa7805 */ /* 0x000fe4000001ff00 */
[----:B------:R-:W-:Y:S02]  /*12f0*/  CS2R R172, SRZ ;  /* 0x0000000000ac7805 */ /* 0x000fe4000001ff00 */
[----:B------:R-:W-:Y:S01]  /*1300*/  CS2R R174, SRZ ;  /* 0x0000000000ae7805 */ /* 0x000fe2000001ff00 */
[----:B------:R-:W0:Y:S01]  /*1310*/  SHFL.IDX PT, R0, R0, RZ, 0x1f ;  /* 0x00001fff00007589 */ /* 0x000e2200000e0000 */
[----:B------:R-:W-:-:S02]  /*1320*/  CS2R R176, SRZ ;  /* 0x0000000000b07805 */ /* 0x000fc4000001ff00 */
[----:B------:R-:W-:Y:S02]  /*1330*/  CS2R R178, SRZ ;  /* 0x0000000000b27805 */ /* 0x000fe4000001ff00 */
[----:B------:R-:W-:Y:S01]  /*1340*/  CS2R R180, SRZ ;  /* 0x0000000000b47805 */ /* 0x000fe2000001ff00 */
[----:B------:R1:W-:Y:S01]  /*1350*/  STL [R1+0x4c], RZ ;  /* 0x00004cff01007387 */ /* 0x0003e20000100800 */
[----:B------:R-:W-:Y:S02]  /*1360*/  CS2R R182, SRZ ;  /* 0x0000000000b67805 */ /* 0x000fe4000001ff00 */
[----:B------:R-:W-:Y:S02]  /*1370*/  CS2R R184, SRZ ;  /* 0x0000000000b87805 */ /* 0x000fe4000001ff00 */
[----:B------:R-:W-:Y:S01]  /*1380*/  CS2R R186, SRZ ;  /* 0x0000000000ba7805 */ /* 0x000fe2000001ff00 */
[----:B------:R1:W-:Y:S01]  /*1390*/  STL [R1+0x48], RZ ;  /* 0x000048ff01007387 */ /* 0x0003e20000100800 */
        /* <DEDUP_REMOVED lines=14> */
[----:B------:R-:W-:Y:S02]  /*1480*/  CS2R R210, SRZ ;  /* 0x0000000000d27805 */ /* 0x000fe4000001ff00 */
[----:B0-----:R-:W-:Y:S01]  /*1490*/  R2UR UR9, R0 ;  /* 0x00000000000972ca */ /* 0x001fe200000e0000 */
[----:B------:R1:W-:Y:S01]  /*14a0*/  STL [R1+0x38], RZ ;  /* 0x000038ff01007387 */ /* 0x0003e20000100800 */
[----:B------:R-:W-:Y:S01]  /*14b0*/  IMAD.MOV.U32 R0, RZ, RZ, RZ ;  /* 0x000000ffff007224 */ /* 0x000fe200078e00ff */
[----:B------:R-:W-:-:S02]  /*14c0*/  CS2R R212, SRZ ;  /* 0x0000000000d47805 */ /* 0x000fc4000001ff00 */
[----:B------:R-:W-:Y:S01]  /*14d0*/  CS2R R214, SRZ ;  /* 0x0000000000d67805 */ /* 0x000fe2000001ff00 */
[----:B------:R1:W-:Y:S01]  /*14e0*/  STL [R1+0x34], RZ ;  /* 0x000034ff01007387 */ /* 0x0003e20000100800 */
[----:B------:R-:W-:Y:S02]  /*14f0*/  CS2R R216, SRZ ;  /* 0x0000000000d87805 */ /* 0x000fe4000001ff00 */
[----:B------:R-:W-:Y:S02]  /*1500*/  CS2R R218, SRZ ;  /* 0x0000000000da7805 */ /* 0x000fe4000001ff00 */
[----:B------:R-:W-:Y:S01]  /*1510*/  CS2R R220, SRZ ;  /* 0x0000000000dc7805 */ /* 0x000fe2000001ff00 */
[----:B------:R1:W-:Y:S01]  /*1520*/  STL [R1+0x30], RZ ;  /* 0x000030ff01007387 */ /* 0x0003e20000100800 */
[----:B------:R-:W-:Y:S02]  /*1530*/  CS2R R222, SRZ ;  /* 0x0000000000de7805 */ /* 0x000fe4000001ff00 */
[----:B------:R-:W-:Y:S01]  /*1540*/  CS2R R224, SRZ ;  /* 0x0000000000e07805 */ /* 0x000fe2000001ff00 */
[----:B------:R-:W-:Y:S01]  /*1550*/  IMAD.MOV.U32 R226, RZ, RZ, RZ ;  /* 0x000000ffffe27224 */ /* 0x000fe200078e00ff */
[----:B------:R1:W-:Y:S01]  /*1560*/  STL [R1+0x2c], RZ ;  /* 0x00002cff01007387 */ /* 0x0003e20000100800 */
[----:B------:R-:W-:Y:S01]  /*1570*/  ULEA.HI UR10, UR9, UR9, URZ, 0x1 ;  /* 0x00000009090a7291 */ /* 0x000fe2000f8f083f */
[----:B------:R-:W-:Y:S01]  /*1580*/  IMAD.U32 R227, RZ, RZ, UR4 ;  /* 0x00000004ffe37e24 */ /* 0x000fe2000f8e00ff */
[----:B------:R-:W-:Y:S01]  /*1590*/  CS2R R24, SRZ ;  /* 0x0000000000187805 */ /* 0x000fe2000001ff00 */
[----:B------:R1:W-:Y:S01]  /*15a0*/  STL [R1+0x28], RZ ;  /* 0x000028ff01007387 */ /* 0x0003e20000100800 */
[----:B------:R-:W-:Y:S01]  /*15b0*/  ULOP3.LUT UR10, UR10, 0xffffe, URZ, 0xc0, !UPT ;  /* 0x000ffffe0a0a7892 */ /* 0x000fe2000f8ec03f */
[----:B------:R-:W-:-:S02]  /*15c0*/  CS2R R26, SRZ ;  /* 0x00000000001a7805 */ /* 0x000fc4000001ff00 */
[----:B------:R-:W-:Y:S01]  /*15d0*/  CS2R R28, SRZ ;  /* 0x00000000001c7805 */ /* 0x000fe2000001ff00 */
[----:B------:R1:W-:Y:S01]  /*15e0*/  STL [R1+0x24], RZ ;  /* 0x000024ff01007387 */ /* 0x0003e20000100800 */
[----:B------:R-:W-:Y:S01]  /*15f0*/  UIADD3 UR10, UR9, -UR10, URZ ;  /* 0x8000000a090a7290 */ /* 0x000fe2000fffe03f */
[----:B---34-:R-:W-:Y:S02]  /*1600*/  CS2R R30, SRZ ;  /* 0x00000000001e7805 */ /* 0x018fe4000001ff00 */
[----:B------:R-:W-:Y:S01]  /*1610*/  CS2R R32, SRZ ;  /* 0x0000000000207805 */ /* 0x000fe2000001ff00 */
[----:B------:R1:W-:Y:S01]  /*1620*/  STL [R1+0x20], RZ ;  /* 0x000020ff01007387 */ /* 0x0003e20000100800 */
[----:B------:R-:W-:Y:S01]  /*1630*/  ULEA UR10, UR10, UR14, 0xc ;  /* 0x0000000e0a0a7291 */ /* 0x000fe2000f8e603f */
[----:B------:R-:W-:Y:S02]  /*1640*/  CS2R R34, SRZ ;  /* 0x0000000000227805 */ /* 0x000fe4000001ff00 */
[----:B------:R-:W-:Y:S01]  /*1650*/  CS2R R36, SRZ ;  /* 0x0000000000247805 */ /* 0x000fe2000001ff00 */
[----:B------:R1:W-:Y:S01]  /*1660*/  STL [R1+0x1c], RZ ;  /* 0x00001cff01007387 */ /* 0x0003e20000100800 */
[----:B------:R-:W-:Y:S01]  /*1670*/  UIADD3 UR10, UR10, 0x100, URZ ;  /* 0x000001000a0a7890 */ /* 0x000fe2000fffe03f */
[----:B------:R-:W-:-:S02]  /*1680*/  CS2R R38, SRZ ;  /* 0x0000000000267805 */ /* 0x000fc4000001ff00 */
[----:B------:R-:W-:Y:S01]  /*1690*/  CS2R R40, SRZ ;  /* 0x0000000000287805 */ /* 0x000fe2000001ff00 */
[----:B------:R1:W-:Y:S01]  /*16a0*/  STL [R1+0x18], RZ ;  /* 0x000018ff01007387 */ /* 0x0003e20000100800 */
[----:B------:R-:W-:Y:S01]  /*16b0*/  USHF.R.U32.HI UR10, URZ, 0x4, UR10 ;  /* 0x000000043f0a7899 */ /* 0x000fe2000801160a */
[----:B------:R-:W-:Y:S02]  /*16c0*/  CS2R R42, SRZ ;  /* 0x00000000002a7805 */ /* 0x000fe4000001ff00 */
[----:B------:R-:W-:Y:S01]  /*16d0*/  CS2R R44, SRZ ;  /* 0x00000000002c7805 */ /* 0x000fe2000001ff00 */
[----:B------:R1:W-:Y:S01]  /*16e0*/  STL [R1+0x14], RZ ;  /* 0x000014ff01007387 */ /* 0x0003e20000100800 */
[----:B------:R-:W-:Y:S01]  /*16f0*/  ULOP3.LUT UR15, UR10, 0x3fff, URZ, 0xc0, !UPT ;  /* 0x00003fff0a0f7892 */ /* 0x000fe2000f8ec03f */
        /* <DEDUP_REMOVED lines=18> */
[----:B------:R1:W-:Y:S01]  /*1820*/  STL [R1], RZ ;  /* 0x000000ff01007387 */ /* 0x0003e20000100800 */
[----:B------:R-:W-:-:S02]  /*1830*/  CS2R R74, SRZ ;  /* 0x00000000004a7805 */ /* 0x000fc4000001ff00 */
[----:B------:R-:W-:Y:S02]  /*1840*/  CS2R R76, SRZ ;  /* 0x00000000004c7805 */ /* 0x000fe4000001ff00 */
[----:B------:R-:W-:Y:S02]  /*1850*/  CS2R R78, SRZ ;  /* 0x00000000004e7805 */ /* 0x000fe4000001ff00 */
[----:B------:R-:W-:Y:S02]  /*1860*/  CS2R R80, SRZ ;  /* 0x0000000000507805 */ /* 0x000fe4000001ff00 */
[----:B------:R-:W-:Y:S02]  /*1870*/  CS2R R82, SRZ ;  /* 0x0000000000527805 */ /* 0x000fe4000001ff00 */
[----:B------:R-:W-:Y:S02]  /*1880*/  CS2R R84, SRZ ;  /* 0x0000000000547805 */ /* 0x000fe4000001ff00 */
        /* <DEDUP_REMOVED lines=32> */
[----:B------:R-:W-:Y:S01]  /*1a90*/  CS2R R150, SRZ ;  /* 0x0000000000967805 */ /* 0x000fe2000001ff00 */
[----:B-1----:R-:W-:Y:S06]  /*1aa0*/  @!P0 BRA `(.L_x_13) ;  /* 0x0000001000688947 */ /* 0x002fec0003800000 */
[----:B------:R-:W-:-:S06]  /*1ab0*/  UISETP.NE.AND UP0, UPT, UR21, 0x3, UPT ;  /* 0x000000031500788c */ /* 0x000fcc000bf05270 */
[----:B------:R-:W-:-:S13]  /*1ac0*/  PLOP3.LUT P1, PT, PT, PT, UP0, 0x80, 0x0 ;  /* 0x000000000000781c */ /* 0x000fda0003f2f008 */
[----:B------:R-:W-:Y:S05]  /*1ad0*/  @!P1 BRA `(.L_x_14) ;  /* 0x0000000000049947 */ /* 0x000fea0003800000 */
[----:B------:R-:W-:Y:S01]  /*1ae0*/  BPT.TRAP 0x1 ;  /* 0x000000040000795c */ /* 0x000fe20000300000 */
.L_x_14:
[----:B------:R-:W-:Y:S01]  /*1af0*/  ULEA UR6, UR5, UR14, 0x3 ;  /* 0x0000000e05067291 */ /* 0x000fe2000f8e183f */
[----:B------:R-:W-:-:S05]  /*1b00*/  IMAD.U32 R0, RZ, RZ, UR4 ;  /* 0x00000004ff007e24 */ /* 0x000fca000f8e00ff */
[----:B------:R-:W-:-:S04]  /*1b10*/  SHF.L.U32 R0, R0, 0x1f, RZ ;  /* 0x0000001f00007819 */ /* 0x000fc800000006ff */
[----:B------:R0:W1:Y:S01]  /*1b20*/  SYNCS.PHASECHK.TRANS64.TRYWAIT P0, [UR6], R0 ;  /* 0x00000000ff0075a7 */ /* 0x0000620008000146 */
[----:B------:R-:W-:Y:S05]  /*1b30*/  @!P1 BRA `(.L_x_15) ;  /* 0x0000000000049947 */ /* 0x000fea0003800000 */
[----:B------:R-:W-:Y:S01]  /*1b40*/  BPT.TRAP 0x1 ;  /* 0x000000040000795c */ /* 0x000fe20000300000 */
.L_x_15:
[----:B-1----:R-:W-:Y:S05]  /*1b50*/  @P0 BRA `(.L_x_16) ;  /* 0x0000000000080947 */ /* 0x002fea0003800000 */
[----:B------:R-:W1:Y:S02]  /*1b60*/  SYNCS.PHASECHK.TRANS64.TRYWAIT P0, [UR6], R0 ;  /* 0x00000000ff0075a7 */ /* 0x000e640008000146 */
[----:B-1----:R-:W-:Y:S05]  /*1b70*/  @!P0 BRA `(.L_x_17) ;  /* 0x000000e400248947 */ /* 0x002fea0003800000 */
.L_x_16:
[----:B------:R-:W-:Y:S01]  /*1b80*/  UIADD3 UR6, UR14, 0xa100, URZ ;  /* 0x0000a1000e067890 */ /* 0x000fe2000fffe03f */
[----:B------:R-:W-:Y:S01]  /*1b90*/  WARPGROUP.ARRIVE ;  /* 0x00000000000079c5 */ /* 0x000fe20000000000 */
[----:B------:R-:W-:Y:S01]  /*1ba0*/  ULOP3.LUT UR8, UR15, 0x10000, URZ, 0xfc, !UPT ;  /* 0x000100000f087892 */ /* 0x000fe2000f8efc3f */
[----:B------:R2:W-:Y:S01]  /*1bb0*/  STL [R1+0x74], RZ ;  /* 0x000074ff01007387 */ /* 0x0005e20000100800 */
[----:B------:R-:W-:Y:S01]  /*1bc0*/  USHF.R.U32.HI UR6, URZ, 0x4, UR6 ;  /* 0x000000043f067899 */ /* 0x000fe20008011606 */
[----:B01----:R-:W-:Y:S01]  /*1bd0*/  IMAD.MOV.U32 R0, RZ, RZ, RZ ;  /* 0x000000ffff007224 */ /* 0x003fe200078e00ff */
[----:B------:R-:W-:Y:S01]  /*1be0*/  ULEA UR8, UR5, UR8, 0x9 ;  /* 0x0000000805087291 */ /* 0x000fe2000f8e483f */
[----:B------:R2:W-:Y:S01]  /*1bf0*/  STL [R1+0x70], RZ ;  /* 0x000070ff01007387 */ /* 0x0005e20000100800 */
[----:B------:R-:W-:Y:S01]  /*1c00*/  ULOP3.LUT UR6, UR6, 0x3fff, URZ, 0xc0, !UPT ;  /* 0x00003fff06067892 */ /* 0x000fe2000f8ec03f */
[----:B------:R-:W-:Y:S01]  /*1c10*/  CS2R R2, SRZ ;  /* 0x0000000000027805 */ /* 0x000fe2000001ff00 */
[----:B------:R-:W-:Y:S01]  /*1c20*/  UMOV UR9, 0x80000020 ;  /* 0x8000002000097882 */ /* 0x000fe20000000000 */
[----:B------:R-:W-:Y:S01]  /*1c30*/  UMOV UR11, 0x80000020 ;  /* 0x80000020000b7882 */ /* 0x000fe20000000000 */
[----:B------:R-:W-:Y:S01]  /*1c40*/  ULOP3.LUT UR6, UR6, 0x10000, URZ, 0xfc, !UPT ;  /* 0x0001000006067892 */ /* 0x000fe2000f8efc3f */
[----:B------:R2:W-:Y:S01]  /*1c50*/  STL [R1+0x6c], RZ ;  /* 0x00006cff01007387 */ /* 0x0005e20000100800 */
[----:B------:R-:W-:Y:S01]  /*1c60*/  ULDC UR7, c[0x0][0x50c] ;  /* 0x0001430000077ab9 */ /* 0x000fe20000000800 */
[----:B------:R-:W-:Y:S01]  /*1c70*/  CS2R R4, SRZ ;  /* 0x0000000000047805 */ /* 0x000fe2000001ff00 */
[----:B------:R-:W-:Y:S01]  /*1c80*/  ULEA UR10, UR5, UR6, 0xa ;  /* 0x00000006050a7291 */ /* 0x000fe2000f8e503f */
[----:B------:R2:W-:Y:S01]  /*1c90*/  STL [R1+0x68], RZ ;  /* 0x000068ff01007387 */ /* 0x0005e20000100800 */
[----:B------:R-:W-:Y:S01]  /*1ca0*/  UISETP.NE.AND UP0, UPT, UR7, 0x2, UPT ;  /* 0x000000020700788c */ /* 0x000fe2000bf05270 */
[----:B------:R-:W-:Y:S01]  /*1cb0*/  CS2R R6, SRZ ;  /* 0x0000000000067805 */ /* 0x000fe2000001ff00 */
[----:B------:R-:W-:Y:S01]  /*1cc0*/  UMOV UR6, 0x2 ;  /* 0x0000000200067882 */ /* 0x000fe20000000000 */
[----:B------:R2:W-:Y:S01]  /*1cd0*/  STL [R1+0x64], RZ ;  /* 0x000064ff01007387 */ /* 0x0005e20000100800 */
[----:B------:R-:W-:Y:S01]  /*1ce0*/  USEL UR7, URZ, 0x1, UP0 ;  /* 0x000000013f077887 */ /* 0x000fe20008000000 */
[----:B------:R-:W-:-:S02]  /*1cf0*/  CS2R R8, SRZ ;  /* 0x0000000000087805 */ /* 0x000fc4000001ff00 */
[----:B------:R-:W-:Y:S01]  /*1d00*/  CS2R R10, SRZ ;  /* 0x00000000000a7805 */ /* 0x000fe2000001ff00 */
[----:B------:R-:W-:Y:S01]  /*1d10*/  QGMMA.64x256x32.F32.E5M2.E5M2 R24, gdesc[UR8], RZ, !UPT ;  /* 0x03e00000081879f3 */ /* 0x000fe2000c7038ff */
[----:B------:R2:W-:Y:S01]  /*1d20*/  STL [R1+0x60], RZ ;  /* 0x000060ff01007387 */ /* 0x0005e20000100800 */
[----:B------:R-:W-:Y:S01]  /*1d30*/  UIADD3 UR8, UR8, 0x2, URZ ;  /* 0x0000000208087890 */ /* 0x000fe2000fffe03f */
[----:B------:R-:W-:Y:S01]  /*1d40*/  ISETP.NE.AND P0, PT, RZ, UR7, PT ;  /* 0x00000007ff007c0c */ /* 0x000fe2000bf05270 */
[----:B------:R-:W-:Y:S01]  /*1d50*/  UIADD3 UR10, UR10, 0x2, URZ ;  /* 0x000000020a0a7890 */ /* 0x000fe2000fffe03f */
[----:B------:R2:W-:Y:S01]  /*1d60*/  STL [R1+0x5c], RZ ;  /* 0x00005cff01007387 */ /* 0x0005e20000100800 */
[----:B------:R-:W-:Y:S01]  /*1d70*/  UMOV UR9, 0x80000020 ;  /* 0x8000002000097882 */ /* 0x000fe20000000000 */
[----:B------:R-:W-:Y:S01]  /*1d80*/  UMOV UR11, 0x80000020 ;  /* 0x80000020000b7882 */ /* 0x000fe20000000000 */
        /* <DEDUP_REMOVED lines=58> */
[----:B------:R-:W-:-:S03]  /*2130*/  IMAD.MOV.U32 R226, RZ, RZ, RZ ;  /* 0x000000ffffe27224 */ /* 0x000fc600078e00ff */
[----:B------:R2:W-:Y:S04]  /*2140*/  STL [R1+0x1c], RZ ;  /* 0x00001cff01007387 */ /* 0x0005e80000100800 */
[----:B------:R2:W-:Y:S04]  /*2150*/  STL [R1+0x18], RZ ;  /* 0x000018ff01007387 */ /* 0x0005e80000100800 */
[----:B------:R2:W-:Y:S04]  /*2160*/  STL [R1+0x14], RZ ;  /* 0x000014ff01007387 */ /* 0x0005e80000100800 */
[----:B------:R2:W-:Y:S04]  /*2170*/  STL [R1+0x10], RZ ;  /* 0x000010ff01007387 */ /* 0x0005e80000100800 */
[----:B------:R2:W-:Y:S04]  /*2180*/  STL [R1+0xc], RZ ;  /* 0x00000cff01007387 */ /* 0x0005e80000100800 */
[----:B------:R2:W-:Y:S04]  /*2190*/  STL [R1+0x8], RZ ;  /* 0x000008ff01007387 */ /* 0x0005e80000100800 */
[----:B------:R2:W-:Y:S04]  /*21a0*/  STL [R1+0x4], RZ ;  /* 0x000004ff01007387 */ /* 0x0005e80000100800 */
[----:B------:R2:W-:Y:S01]  /*21b0*/  STL [R1], RZ ;  /* 0x000000ff01007387 */ /* 0x0005e20000100800 */
[----:B------:R-:W-:Y:S01]  /*21c0*/  QGMMA.64x256x32.F32.E5M2.E5M2 R24, gdesc[UR8], R24, gsb0 ;  /* 0x03e00000081879f3 */ /* 0x000fe20008003818 */
[----:B------:R-:W-:Y:S05]  /*21d0*/  @!P0 BRA `(.L_x_18) ;  /* 0x0000000800808947 */ /* 0x000fea0003800000 */
[----:B------:R-:W-:Y:S02]  /*21e0*/  WARPGROUP.DEPBAR.LE gsb0, 0x0 ;  /* 0x00008000000079c5 */ /* 0x000fe40000010000 */
[----:B------:R-:W-:-:S01]  /*21f0*/  FADD R227, RZ, R122 ;  /* 0x0000007affe37221 */ /* 0x000fc20000000000 */
[----:B------:R-:W-:Y:S01]  /*2200*/  FADD R226, RZ, R24 ;  /* 0x00000018ffe27221 */ /* 0x000fe20000000000 */
[----:B------:R-:W-:-:S01]  /*2210*/  FADD R225, RZ, R25 ;  /* 0x00000019ffe17221 */ /* 0x000fc20000000000 */
[----:B------:R-:W-:Y:S01]  /*2220*/  FADD R224, RZ, R26 ;  /* 0x0000001affe07221 */ /* 0x000fe20000000000 */
[----:B------:R-:W-:-:S01]  /*2230*/  FADD R223, RZ, R27 ;  /* 0x0000001bffdf7221 */ /* 0x000fc20000000000 */
[----:B------:R0:W-:Y:S01]  /*2240*/  STL [R1], R227 ;  /* 0x000000e301007387 */ /* 0x0001e20000100800 */
[----:B------:R-:W-:-:S01]  /*2250*/  FADD R222, RZ, R28 ;  /* 0x0000001cffde7221 */ /* 0x000fc20000000000 */
[----:B------:R-:W-:Y:S01]  /*2260*/  FADD R221, RZ, R29 ;  /* 0x0000001dffdd7221 */ /* 0x000fe20000000000 */
[----:B------:R-:W-:-:S01]  /*2270*/  FADD R220, RZ, R30 ;  /* 0x0000001effdc7221 */ /* 0x000fc20000000000 */
[----:B------:R-:W-:Y:S01]  /*2280*/  FADD R219, RZ, R31 ;  /* 0x0000001fffdb7221 */ /* 0x000fe20000000000 */
[----:B------:R-:W-:-:S01]  /*2290*/  FADD R218, RZ, R32 ;  /* 0x00000020ffda7221 */ /* 0x000fc20000000000 */
[----:B------:R-:W-:Y:S01]  /*22a0*/  FADD R217, RZ, R33 ;  /* 0x00000021ffd97221 */ /* 0x000fe20000000000 */
[----:B------:R-:W-:-:S01]  /*22b0*/  FADD R216, RZ, R34 ;  /* 0x00000022ffd87221 */ /* 0x000fc20000000000 */
[----:B------:R-:W-:Y:S01]  /*22c0*/  FADD R215, RZ, R35 ;  /* 0x00000023ffd77221 */ /* 0x000fe20000000000 */
[----:B------:R-:W-:-:S01]  /*22d0*/  FADD R214, RZ, R36 ;  /* 0x00000024ffd67221 */ /* 0x000fc20000000000 */
[----:B0-----:R-:W-:Y:S01]  /*22e0*/  FADD R227, RZ, R123 ;  /* 0x0000007bffe37221 */ /* 0x001fe20000000000 */
[----:B------:R-:W-:-:S01]  /*22f0*/  FADD R213, RZ, R37 ;  /* 0x00000025ffd57221 */ /* 0x000fc20000000000 */
[----:B------:R-:W-:Y:S01]  /*2300*/  FADD R212, RZ, R38 ;  /* 0x00000026ffd47221 */ /* 0x000fe20000000000 */
[----:B------:R-:W-:-:S01]  /*2310*/  FADD R211, RZ, R39 ;  /* 0x00000027ffd37221 */ /* 0x000fc20000000000 */
[----:B------:R-:W-:Y:S01]  /*2320*/  FADD R210, RZ, R40 ;  /* 0x00000028ffd27221 */ /* 0x000fe20000000000 */
[----:B------:R0:W-:Y:S01]  /*2330*/  STL [R1+0x4], R227 ;  /* 0x000004e301007387 */ /* 0x0001e20000100800 */
        /* <DEDUP_REMOVED lines=93> */
[----:B------:R-:W-:Y:S01]  /*2910*/  UMOV UR6, URZ ;  /* 0x0000003f00067c82 */ /* 0x000fe20008000000 */
[----:B0-----:R-:W-:-:S05]  /*2920*/  FADD R227, RZ, R130 ;  /* 0x00000082ffe37221 */ /* 0x001fca0000000000 */
[----:B------:R0:W-:Y:S02]  /*2930*/  STL [R1+0x20], R227 ;  /* 0x000020e301007387 */ /* 0x0001e40000100800 */
        /* <DEDUP_REMOVED lines=42> */
.L_x_18:
[----:B------:R-:W-:-:S04]  /*2be0*/  UIADD3 UR18, UR5, 0x1, URZ ;  /* 0x0000000105127890 */ /* 0x000fc8000fffe03f */
[----:B------:R-:W-:-:S04]  /*2bf0*/  UISETP.NE.AND UP0, UPT, UR18, 0x5, UPT ;  /* 0x000000051200788c */ /* 0x000fc8000bf05270 */
[----:B------:R-:W-:Y:S02]  /*2c00*/  USEL UR8, URZ, 0x1, UP0 ;  /* 0x000000013f087887 */ /* 0x000fe40008000000 */
[----:B------:R-:W-:Y:S02]  /*2c10*/  USEL UR18, UR18, URZ, UP0 ;  /* 0x0000003f12127287 */ /* 0x000fe40008000000 */
[----:B------:R-:W-:-:S06]  /*2c20*/  ULOP3.LUT UR8, UR4, UR8, URZ, 0x3c, !UPT ;  /* 0x0000000804087292 */ /* 0x000fcc000f8e3c3f */
[----:B0-----:R-:W-:Y:S01]  /*2c30*/  IMAD.U32 R227, RZ, RZ, UR8 ;  /* 0x00000008ffe37e24 */ /* 0x001fe2000f8e00ff */
[----:B------:R-:W-:-:S06]  /*2c40*/  UMOV UR8, 0x1 ;  /* 0x0000000100087882 */ /* 0x000fcc0000000000 */
.L_x_13:
[----:B------:R-:W-:-:S04]  /*2c50*/  UISETP.LT.AND UP0, UPT, UR12, 0x1, UPT ;  /* 0x000000010c00788c */ /* 0x000fc8000bf01270 */
[----:B------:R-:W-:-:S04]  /*2c60*/  USEL UR9, UR12, 0x1, UP0 ;  /* 0x000000010c097887 */ /* 0x000fc80008000000 */
[----:B------:R-:W-:-:S04]  /*2c70*/  UIADD3 UR9, UR12, -UR9, URZ ;  /* 0x800000090c097290 */ /* 0x000fc8000fffe03f */
[----:B------:R-:W-:-:S06]  /*2c80*/  UISETP.GE.AND UP0, UPT, UR9, 0x1, UPT ;  /* 0x000000010900788c */ /* 0x000fcc000bf06270 */
[----:B------:R-:W-:-:S13]  /*2c90*/  PLOP3.LUT P0, PT, PT, PT, UP0, 0x80, 0x0 ;  /* 0x000000000000781c */ /* 0x000fda0003f0f008 */
[----:B------:R-:W-:Y:S05]  /*2ca0*/  @!P0 BRA `(.L_x_19) ;  /* 0x0000001000848947 */ /* 0x000fea0003800000 */
[----:B------:R-:W-:Y:S01]  /*2cb0*/  IMAD.U32 R228, RZ, RZ, UR9 ;  /* 0x00000009ffe47e24 */ /* 0x000fe2000f8e00ff */
[----:B------:R-:W-:Y:S01]  /*2cc0*/  UMOV UR23, UR5 ;  /* 0x0000000500177c82 */ /* 0x000fe20008000000 */
[----:B------:R-:W-:-:S05]  /*2cd0*/  ULDC UR24, c[0x0][0x50c] ;  /* 0x0001430000187ab9 */ /* 0x000fca0000000800 */
.L_x_27:
[----:B------:R-:W-:-:S06]  /*2ce0*/  UISETP.NE.AND UP0, UPT, UR21, 0x3, UPT ;  /* 0x000000031500788c */ /* 0x000fcc000bf05270 */
[----:B------:R-:W-:-:S13]  /*2cf0*/  PLOP3.LUT P1, PT, PT, PT, UP0, 0x80, 0x0 ;  /* 0x000000000000781c */ /* 0x000fda0003f2f008 */
[----:B01----:R-:W-:Y:S05]  /*2d00*/  @!P1 BRA `(.L_x_20) ;  /* 0x0000000000049947 */ /* 0x003fea0003800000 */
[----:B------:R-:W-:Y:S01]  /*2d10*/  BPT.TRAP 0x1 ;  /* 0x000000040000795c */ /* 0x000fe20000300000 */
.L_x_20:
[----:B------:R-:W0:Y:S01]  /*2d20*/  S2UR UR9, SR_CgaCtaId ;  /* 0x00000000000979c3 */ /* 0x000e220000008800 */
[----:B------:R-:W-:Y:S01]  /*2d30*/  UMOV UR14, 0x400 ;  /* 0x00000400000e7882 */ /* 0x000fe20000000000 */
[----:B------:R-:W-:Y:S01]  /*2d40*/  SHF.L.U32 R229, R227, 0x1f, RZ ;  /* 0x0000001fe3e57819 */ /* 0x000fe200000006ff */
[----:B0-----:R-:W-:-:S04]  /*2d50*/  ULEA UR14, UR9, UR14, 0x18 ;  /* 0x0000000e090e7291 */ /* 0x001fc8000f8ec03f */
[----:B------:R-:W-:-:S09]  /*2d60*/  ULEA UR9, UR18, UR14, 0x3 ;  /* 0x0000000e12097291 */ /* 0x000fd2000f8e183f */
[----:B------:R0:W1:Y:S01]  /*2d70*/  SYNCS.PHASECHK.TRANS64.TRYWAIT P0, [UR9], R229 ;  /* 0x000000e5ff0075a7 */ /* 0x0000620008000149 */
[----:B------:R-:W-:Y:S05]  /*2d80*/  @!P1 BRA `(.L_x_21) ;  /* 0x0000000000049947 */ /* 0x000fea0003800000 */
[----:B------:R-:W-:Y:S01]  /*2d90*/  BPT.TRAP 0x1 ;  /* 0x000000040000795c */ /* 0x000fe20000300000 */
.L_x_21:
[----:B-1----:R-:W-:Y:S05]  /*2da0*/  @P0 BRA `(.L_x_22) ;  /* 0x0000000000080947 */ /* 0x002fea0003800000 */
[----:B------:R-:W1:Y:S02]  /*2db0*/  SYNCS.PHASECHK.TRANS64.TRYWAIT P0, [UR9], R229 ;  /* 0x000000e5ff0075a7 */ /* 0x000e640008000149 */
[----:B-1----:R-:W-:Y:S05]  /*2dc0*/  @!P0 BRA `(.L_x_23) ;  /* 0x000000d000a88947 */ /* 0x002fea0003800000 */
.L_x_22:
[----:B------:R-:W-:Y:S01]  /*2dd0*/  UIADD3 UR9, UR14, 0xa100, URZ ;  /* 0x0000a1000e097890 */ /* 0x000fe2000fffe03f */
[----:B------:R-:W-:Y:S01]  /*2de0*/  WARPGROUP.ARRIVE ;  /* 0x00000000000079c5 */ /* 0x000fe20000000000 */
[----:B------:R-:W-:Y:S02]  /*2df0*/  UISETP.NE.AND UP0, UPT, UR7, URZ, UPT ;  /* 0x0000003f0700728c */ /* 0x000fe4000bf05270 */
[----:B------:R-:W-:Y:S02]  /*2e00*/  USHF.R.U32.HI UR9, URZ, 0x4, UR9 ;  /* 0x000000043f097899 */ /* 0x000fe40008011609 */
[----:B------:R-:W-:Y:S02]  /*2e10*/  USEL UR8, UR8, URZ, !UP0 ;  /* 0x0000003f08087287 */ /* 0x000fe4000c000000 */
[----:B------:R-:W-:Y:S02]  /*2e20*/  ULOP3.LUT UR9, UR9, 0x3fff, URZ, 0xc0, !UPT ;  /* 0x00003fff09097892 */ /* 0x000fe4000f8ec03f */
[----:B------:R-:W-:-:S02]  /*2e30*/  ULOP3.LUT UR7, UR15, 0x10000, URZ, 0xfc, !UPT ;  /* 0x000100000f077892 */ /* 0x000fc4000f8efc3f */
[----:B------:R-:W-:Y:S02]  /*2e40*/  ULOP3.LUT UR9, UR9, 0x10000, URZ, 0xfc, !UPT ;  /* 0x0001000009097892 */ /* 0x000fe4000f8efc3f */
[----:B------:R-:W-:Y:S02]  /*2e50*/  UISETP.NE.U32.AND UP0, UPT, UR8, URZ, UPT ;  /* 0x0000003f0800728c */ /* 0x000fe4000bf05070 */
[----:B------:R-:W-:Y:S02]  /*2e60*/  ULEA UR8, UR18, UR7, 0x9 ;  /* 0x0000000712087291 */ /* 0x000fe4000f8e483f */
[----:B------:R-:W-:Y:S01]  /*2e70*/  ULEA UR10, UR18, UR9, 0xa ;  /* 0x00000009120a7291 */ /* 0x000fe2000f8e503f */
[----:B------:R-:W-:Y:S02]  /*2e80*/  UMOV UR11, 0x80000020 ;  /* 0x80000020000b7882 */ /* 0x000fe40000000000 */
[----:B------:R-:W-:Y:S01]  /*2e90*/  UMOV UR9, 0x80000020 ;  /* 0x8000002000097882 */ /* 0x000fe20000000000 */
[----:B------:R-:W-:-:S05]  /*2ea0*/  UIADD3 UR6, UR6, 0x2, URZ ;  /* 0x0000000206067890 */ /* 0x000fca000fffe03f */
[----:B------:R-:W-:Y:S01]  /*2eb0*/  QGMMA.64x256x32.F32.E5M2.E5M2 R24, gdesc[UR8], R24, UP0 ;  /* 0x03e00000081879f3 */ /* 0x000fe2000bf03818 */
[----:B------:R-:W-:Y:S02]  /*2ec0*/  UIADD3 UR8, UR8, 0x2, URZ ;  /* 0x0000000208087890 */ /* 0x000fe4000fffe03f */
[----:B------:R-:W-:Y:S01]  /*2ed0*/  UIADD3 UR10, UR10, 0x2, URZ ;  /* 0x000000020a0a7890 */ /* 0x000fe2000fffe03f */
[----:B------:R-:W-:Y:S01]  /*2ee0*/  UMOV UR9, 0x80000020 ;  /* 0x8000002000097882 */ /* 0x000fe20000000000 */
[----:B------:R-:W-:Y:S01]  /*2ef0*/  UMOV UR11, 0x80000020 ;  /* 0x80000020000b7882 */ /* 0x000fe20000000000 */
[----:B------:R-:W-:-:S04]  /*2f00*/  UISETP.NE.AND UP0, UPT, UR6, UR24, UPT ;  /* 0x000000180600728c */ /* 0x000fc8000bf05270 */
[----:B------:R-:W-:-:S06]  /*2f10*/  USEL UR7, URZ, 0x1, UP0 ;  /* 0x000000013f077887 */ /* 0x000fcc0008000000 */
[----:B------:R-:W-:-:S12]  /*2f20*/  ISETP.NE.AND P0, PT, RZ, UR7, PT ;  /* 0x00000007ff007c0c */ /* 0x000fd8000bf05270 */
[----:B------:R-:W-:Y:S03]  /*2f30*/  QGMMA.64x256x32.F32.E5M2.E5M2 R24, gdesc[UR8], R24, gsb0 ;  /* 0x03e00000081879f3 */ /* 0x000fe60008003818 */
[----:B------:R-:W-:Y:S02]  /*2f40*/  WARPGROUP.DEPBAR.LE gsb0, 0x1 ;  /* 0x00008000000079c5 */ /* 0x000fe40000010100 */
[----:B------:R-:W-:Y:S05]  /*2f50*/  @!P0 BRA `(.L_x_24) ;  /* 0x0000000c00808947 */ /* 0x000fea0003800000 */
[----:B------:R-:W-:Y:S02]  /*2f60*/  WARPGROUP.DEPBAR.LE gsb0, 0x0 ;  /* 0x00008000000079c5 */ /* 0x000fe40000010000 */
[----:B------:R-:W-:-:S01]  /*2f70*/  FADD R226, R24, R226 ;  /* 0x000000e218e27221 */ /* 0x000fc20000000000 */
[----:B------:R-:W-:Y:S01]  /*2f80*/  FADD R225, R25, R225 ;  /* 0x000000e119e17221 */ /* 0x000fe20000000000 */
[----:B------:R1:W-:Y:S01]  /*2f90*/  STL [R1+0x88], R227 ;  /* 0x000088e301007387 */ /* 0x0003e20000100800 */
[----:B------:R-:W-:-:S01]  /*2fa0*/  FADD R224, R26, R224 ;  /* 0x000000e01ae07221 */ /* 0x000fc20000000000 */
[----:B------:R-:W-:Y:S01]  /*2fb0*/  FADD R223, R27, R223 ;  /* 0x000000df1bdf7221 */ /* 0x000fe20000000000 */
[----:B------:R-:W-:-:S01]  /*2fc0*/  FADD R222, R28, R222 ;  /* 0x000000de1cde7221 */ /* 0x000fc20000000000 */
[----:B------:R-:W-:Y:S01]  /*2fd0*/  FADD R221, R29, R221 ;  /* 0x000000dd1ddd7221 */ /* 0x000fe20000000000 */
[----:B-1----:R-:W3:Y:S04]  /*2fe0*/  LDL.LU R227, [R1+0x30] ;  /* 0x0000300001e37983 */ /* 0x002ee80000300800 */
[----:B------:R1:W-:Y:S01]  /*2ff0*/  STL [R1+0x8c], R226 ;  /* 0x00008ce201007387 */ /* 0x0003e20000100800 */
[----:B------:R-:W-:-:S01]  /*3000*/  FADD R220, R30, R220 ;  /* 0x000000dc1edc7221 */ /* 0x000fc20000000000 */
[----:B------:R-:W-:-:S02]  /*3010*/  FADD R219, R31, R219 ;  /* 0x000000db1fdb7221 */ /* 0x000fc40000000000 */
[----:B-1----:R-:W4:Y:S04]  /*3020*/  LDL.LU R226, [R1+0x2c] ;  /* 0x00002c0001e27983 */ /* 0x002f280000300800 */
[----:B------:R1:W-:Y:S01]  /*3030*/  STL [R1+0x90], R225 ;  /* 0x000090e101007387 */ /* 0x0003e20000100800 */
[----:B------:R-:W-:-:S03]  /*3040*/  FADD R218, R32, R218 ;  /* 0x000000da20da7221 */ /* 0x000fc60000000000 */
[----:B-1----:R-:W2:Y:S04]  /*3050*/  LDL.LU R225, [R1+0x28] ;  /* 0x0000280001e17983 */ /* 0x002ea80000300800 */
        /* <DEDUP_REMOVED lines=9> */
[----:B------:R1:W-:Y:S04]  /*30f0*/  STL [R1+0xa0], R221 ;  /* 0x0000a0dd01007387 */ /* 0x0003e80000100800 */
        /* <DEDUP_REMOVED lines=12> */
[----:B-1----:R-:W2:Y:S01]  /*31c0*/  LDL.LU R215, [R1] ;  /* 0x0000000001d77983 */ /* 0x002ea20000300800 */
[----:B------:R-:W-:-:S01]  /*31d0*/  FADD R214, R36, R214 ;  /* 0x000000d624d67221 */ /* 0x000fc20000000000 */
[----:B------:R-:W-:Y:S01]  /*31e0*/  FADD R213, R37, R213 ;  /* 0x000000d525d57221 */ /* 0x000fe20000000000 */
[----:B------:R-:W-:-:S01]  /*31f0*/  FADD R212, R38, R212 ;  /* 0x000000d426d47221 */ /* 0x000fc20000000000 */
[----:B------:R-:W-:Y:S01]  /*3200*/  FADD R211, R39, R211 ;  /* 0x000000d327d37221 */ /* 0x000fe20000000000 */
[----:B------:R-:W-:-:S01]  /*3210*/  FADD R210, R40, R210 ;  /* 0x000000d228d27221 */ /* 0x000fc20000000000 */
[----:B------:R-:W-:Y:S01]  /*3220*/  STL [R1+0xbc], R214 ;  /* 0x0000bcd601007387 */ /* 0x000fe20000100800 */
        /* <DEDUP_REMOVED lines=11> */
[----:B------:R1:W-:Y:S01]  /*32e0*/  STL [R1+0xc8], R211 ;  /* 0x0000c8d301007387 */ /* 0x0003e20000100800 */
[----:B------:R-:W-:-:S01]  /*32f0*/  FADD R200, R50, R200 ;  /* 0x000000c832c87221 */ /* 0x000fc20000000000 */
[----:B------:R-:W-:Y:S01]  /*3300*/  FADD R199, R51, R199 ;  /* 0x000000c733c77221 */ /* 0x000fe20000000000 */
        /* <DEDUP_REMOVED lines=69> */
[----:B-----5:R-:W-:Y:S01]  /*3760*/  FADD R0, R121, R0 ;  /* 0x0000000079007221 */ /* 0x020fe20000000000 */
[----:B---3--:R-:W-:-:S01]  /*3770*/  FADD R227, R134, R227 ;  /* 0x000000e386e37221 */ /* 0x008fc20000000000 */
[----:B----4-:R-:W-:Y:S01]  /*3780*/  FADD R226, R133, R226 ;  /* 0x000000e285e27221 */ /* 0x010fe20000000000 */
[----:B--2---:R-:W-:-:S01]  /*3790*/  FADD R225, R132, R225 ;  /* 0x000000e184e17221 */ /* 0x004fc20000000000 */
        /* <DEDUP_REMOVED lines=9> */
[----:B------:R-:W-:-:S05]  /*3830*/  FADD R215, R122, R215 ;  /* 0x000000d77ad77221 */ /* 0x000fca0000000000 */
[----:B------:R2:W-:Y:S04]  /*3840*/  STL [R1], R215 ;  /* 0x000000d701007387 */ /* 0x0005e80000100800 */
[----:B------:R3:W-:Y:S04]  /*3850*/  STL [R1+0x4], R216 ;  /* 0x000004d801007387 */ /* 0x0007e80000100800 */
        /* <DEDUP_REMOVED lines=8> */
[----:B-1----:R-:W4:Y:S04]  /*38e0*/  LDL.LU R211, [R1+0x34] ;  /* 0x0000340001d37983 */ /* 0x002f280000300800 */
[----:B------:R1:W-:Y:S04]  /*38f0*/  STL [R1+0x28], R225 ;  /* 0x000028e101007387 */ /* 0x0003e80000100800 */
[----:B------:R-:W4:Y:S04]  /*3900*/  LDL.LU R212, [R1+0x38] ;  /* 0x0000380001d47983 */ /* 0x000f280000300800 */
[----:B------:R1:W-:Y:S04]  /*3910*/  STL [R1+0x2c], R226 ;  /* 0x00002ce201007387 */ /* 0x0003e80000100800 */
[----:B------:R-:W4:Y:S04]  /*3920*/  LDL.LU R213, [R1+0x3c] ;  /* 0x00003c0001d57983 */ /* 0x000f280000300800 */
[----:B------:R1:W-:Y:S04]  /*3930*/  STL [R1+0x30], R227 ;  /* 0x000030e301007387 */ /* 0x0003e80000100800 */
[----:B------:R-:W4:Y:S04]  /*3940*/  LDL.LU R214, [R1+0x40] ;  /* 0x0000400001d67983 */ /* 0x000f280000300800 */
[----:B--2---:R-:W2:Y:S04]  /*3950*/  LDL.LU R215, [R1+0x44] ;  /* 0x0000440001d77983 */ /* 0x004ea80000300800 */
[----:B---3--:R-:W3:Y:S04]  /*3960*/  LDL.LU R216, [R1+0x48] ;  /* 0x0000480001d87983 */ /* 0x008ee80000300800 */
[----:B----4-:R-:W4:Y:S04]  /*3970*/  LDL.LU R217, [R1+0x4c] ;  /* 0x00004c0001d97983 */ /* 0x010f280000300800 */
[----:B0-----:R-:W4:Y:S04]  /*3980*/  LDL.LU R218, [R1+0x50] ;  /* 0x0000500001da7983 */ /* 0x001f280000300800 */
[----:B------:R-:W4:Y:S04]  /*3990*/  LDL.LU R219, [R1+0x54] ;  /* 0x0000540001db7983 */ /* 0x000f280000300800 */
[----:B------:R-:W4:Y:S04]  /*39a0*/  LDL.LU R220, [R1+0x58] ;  /* 0x0000580001dc7983 */ /* 0x000f280000300800 */
[----:B------:R-:W4:Y:S04]  /*39b0*/  LDL.LU R221, [R1+0x5c] ;  /* 0x00005c0001dd7983 */ /* 0x000f280000300800 */
[----:B------:R-:W4:Y:S04]  /*39c0*/  LDL.LU R222, [R1+0x60] ;  /* 0x0000600001de7983 */ /* 0x000f280000300800 */
[----:B------:R-:W4:Y:S04]  /*39d0*/  LDL.LU R223, [R1+0x64] ;  /* 0x0000640001df7983 */ /* 0x000f280000300800 */
[----:B------:R-:W4:Y:S04]  /*39e0*/  LDL.LU R224, [R1+0x68] ;  /* 0x0000680001e07983 */ /* 0x000f280000300800 */
[----:B-1----:R-:W4:Y:S04]  /*39f0*/  LDL.LU R225, [R1+0x6c] ;  /* 0x00006c0001e17983 */ /* 0x002f280000300800 */
[----:B------:R-:W4:Y:S04]  /*3a00*/  LDL.LU R226, [R1+0x70] ;  /* 0x0000700001e27983 */ /* 0x000f280000300800 */
[----:B------:R-:W4:Y:S01]  /*3a10*/  LDL.LU R227, [R1+0x74] ;  /* 0x0000740001e37983 */ /* 0x000f220000300800 */
[----:B------:R-:W-:-:S05]  /*3a20*/  FADD R211, R135, R211 ;  /* 0x000000d387d37221 */ /* 0x000fca0000000000 */
[----:B------:R0:W-:Y:S01]  /*3a30*/  STL [R1+0x34], R211 ;  /* 0x000034d301007387 */ /* 0x0001e20000100800 */
[----:B------:R-:W-:-:S03]  /*3a40*/  FADD R212, R136, R212 ;  /* 0x000000d488d47221 */ /* 0x000fc60000000000 */
[----:B0-----:R1:W5:Y:S01]  /*3a50*/  LDL.LU R211, [R1+0xc8] ;  /* 0x0000c80001d37983 */ /* 0x0013620000300800 */
[----:B------:R-:W-:-:S03]  /*3a60*/  FADD R213, R137, R213 ;  /* 0x000000d589d57221 */ /* 0x000fc60000000000 */
[----:B------:R0:W-:Y:S01]  /*3a70*/  STL [R1+0x38], R212 ;  /* 0x000038d401007387 */ /* 0x0001e20000100800 */
[----:B------:R-:W-:-:S01]  /*3a80*/  FADD R214, R138, R214 ;  /* 0x000000d68ad67221 */ /* 0x000fc20000000000 */
[----:B--2---:R-:W-:Y:S02]  /*3a90*/  FADD R215, R139, R215 ;  /* 0x000000d78bd77221 */ /* 0x004fe40000000000 */
[----:B0-----:R1:W5:Y:S01]  /*3aa0*/  LDL.LU R212, [R1+0xc4] ;  /* 0x0000c40001d47983 */ /* 0x0013620000300800 */
[----:B---3--:R-:W-:-:S03]  /*3ab0*/  FADD R216, R140, R216 ;  /* 0x000000d88cd87221 */ /* 0x008fc60000000000 */
[----:B------:R0:W-:Y:S01]  /*3ac0*/  STL [R1+0x3c], R213 ;  /* 0x00003cd501007387 */ /* 0x0001e20000100800 */
[----:B----4-:R-:W-:-:S03]  /*3ad0*/  FADD R217, R141, R217 ;  /* 0x000000d98dd97221 */ /* 0x010fc60000000000 */
[----:B0-----:R1:W5:Y:S01]  /*3ae0*/  LDL.LU R213, [R1+0xc0] ;  /* 0x0000c00001d57983 */ /* 0x0013620000300800 */
[----:B------:R-:W-:-:S03]  /*3af0*/  FADD R218, R142, R218 ;  /* 0x000000da8eda7221 */ /* 0x000fc60000000000 */
[----:B------:R0:W-:Y:S01]  /*3b00*/  STL [R1+0x40], R214 ;  /* 0x000040d601007387 */ /* 0x0001e20000100800 */
[----:B------:R-:W-:-:S01]  /*3b10*/  FADD R219, R143, R219 ;  /* 0x000000db8fdb7221 */ /* 0x000fc20000000000 */
[----:B------:R-:W-:Y:S02]  /*3b20*/  FADD R220, R144, R220 ;  /* 0x000000dc90dc7221 */ /* 0x000fe40000000000 */
[----:B0-----:R1:W5:Y:S04]  /*3b30*/  LDL.LU R214, [R1+0xbc] ;  /* 0x0000bc0001d67983 */ /* 0x0013680000300800 */
[----:B------:R0:W-:Y:S01]  /*3b40*/  STL [R1+0x44], R215 ;  /* 0x000044d701007387 */ /* 0x0001e20000100800 */
[----:B------:R-:W-:-:S01]  /*3b50*/  FADD R221, R145, R221 ;  /* 0x000000dd91dd7221 */ /* 0x000fc20000000000 */
[----:B------:R-:W-:-:S02]  /*3b60*/  FADD R222, R146, R222 ;  /* 0x000000de92de7221 */ /* 0x000fc40000000000 */
[----:B0-----:R1:W5:Y:S04]  /*3b70*/  LDL.LU R215, [R1+0xb8] ;  /* 0x0000b80001d77983 */ /* 0x0013680000300800 */
[----:B------:R0:W-:Y:S01]  /*3b80*/  STL [R1+0x48], R216 ;  /* 0x000048d801007387 */ /* 0x0001e20000100800 */
[----:B------:R-:W-:-:S03]  /*3b90*/  FADD R223, R147, R223 ;  /* 0x000000df93df7221 */ /* 0x000fc60000000000 */
        /* <DEDUP_REMOVED lines=13> */
[----:B------:R0:W-:Y:S04]  /*3c70*/  STL [R1+0x5c], R221 ;  /* 0x00005cdd01007387 */ /* 0x0001e80000100800 */
        /* <DEDUP_REMOVED lines=12> */
[----:B0-----:R1:W5:Y:S01]  /*3d40*/  LDL.LU R227, [R1+0x88] ;  /* 0x0000880001e37983 */ /* 0x0013620000300800 */
[----:B------:R-:W-:-:S05]  /*3d50*/  UMOV UR6, URZ ;  /* 0x0000003f00067c82 */ /* 0x000fca0008000000 */
.L_x_24:
[----:B------:R-:W-:Y:S05]  /*3d60*/  @!P1 BRA `(.L_x_25) ;  /* 0x0000000000049947 */ /* 0x000fea0003800000 */
[----:B------:R-:W-:Y:S01]  /*3d70*/  BPT.TRAP 0x1 ;  /* 0x000000040000795c */ /* 0x000fe20000300000 */
.L_x_25:
[----:B------:R-:W-:Y:S02]  /*3d80*/  UISETP.GT.U32.AND UP0, UPT, UR13, 0x1, UPT ;  /* 0x000000010d00788c */ /* 0x000fe4000bf04070 */
[----:B------:R-:W-:-:S04]  /*3d90*/  ULEA UR8, UR23, UR14, 0x3 ;  /* 0x0000000e17087291 */ /* 0x000fc8000f8e183f */
[----:B------:R-:W-:Y:S01]  /*3da0*/  UIADD3 UR8, UR8, 0x28, URZ ;  /* 0x0000002808087890 */ /* 0x000fe2000fffe03f */
[----:B------:R-:W-:-:S03]  /*3db0*/  PLOP3.LUT P0, PT, PT, PT, UP0, 0x80, 0x0 ;  /* 0x000000000000781c */ /* 0x000fc60003f0f008 */
[----:B------:R-:W-:-:S09]  /*3dc0*/  UPRMT UR8, URZ, 0x654, UR8 ;  /* 0x000006543f087896 */ /* 0x000fd20008000008 */
[----:B------:R-:W-:Y:S01]  /*3dd0*/  SYNCS.ARRIVE.TRANS64.RED.A1T0 RZ, [UR8], RZ ;  /* 0x000000ffffff79a7 */ /* 0x000fe20008100408 */
[----:B------:R-:W-:Y:S05]  /*3de0*/  @P0 BRA `(.L_x_26) ;  /* 0x0000000000040947 */ /* 0x000fea0003800000 */
[----:B------:R-:W-:Y:S01]  /*3df0*/  BPT.TRAP 0x1 ;  /* 0x000000040000795c */ /* 0x000fe20000300000 */
.L_x_26:
[----:B------:R-:W-:Y:S01]  /*3e00*/  UIADD3 UR18, UR18, 0x1, URZ ;  /* 0x0000000112127890 */ /* 0x000fe2000fffe03f */
[C---:B------:R-:W-:Y:S01]  /*3e10*/  ISETP.GT.AND P0, PT, R228.reuse, 0x1, PT ;  /* 0x00000001e400780c */ /* 0x040fe20003f04270 */
[----:B------:R-:W-:Y:S01]  /*3e20*/  UIADD3 UR23, UR23, 0x1, URZ ;  /* 0x0000000117177890 */ /* 0x000fe2000fffe03f */
[----:B------:R-:W-:Y:S01]  /*3e30*/  VIADD R228, R228, 0xffffffff ;  /* 0xffffffffe4e47836 */ /* 0x000fe20000000000 */
[----:B------:R-:W-:Y:S02]  /*3e40*/  UISETP.NE.AND UP0, UPT, UR18, 0x5, UPT ;  /* 0x000000051200788c */ /* 0x000fe4000bf05270 */
[----:B------:R-:W-:Y:S02]  /*3e50*/  UISETP.NE.AND UP1, UPT, UR23, 0x5, UPT ;  /* 0x000000051700788c */ /* 0x000fe4000bf25270 */
[----:B------:R-:W-:Y:S02]  /*3e60*/  USEL UR8, URZ, 0x1, UP0 ;  /* 0x000000013f087887 */ /* 0x000fe40008000000 */
[----:B------:R-:W-:-:S02]  /*3e70*/  USEL UR18, UR18, URZ, UP0 ;  /* 0x0000003f12127287 */ /* 0x000fc40008000000 */
[----:B------:R-:W-:Y:S02]  /*3e80*/  USEL UR23, UR23, URZ, UP1 ;  /* 0x0000003f17177287 */ /* 0x000fe40008800000 */
[----:B-----5:R-:W-:Y:S01]  /*3e90*/  LOP3.LUT R227, R227, UR8, RZ, 0x3c, !PT ;  /* 0x00000008e3e37c12 */ /* 0x020fe2000f8e3cff */
[----:B------:R-:W-:Y:S01]  /*3ea0*/  UMOV UR8, 0x1 ;  /* 0x0000000100087882 */ /* 0x000fe20000000000 */
[----:B------:R-:W-:Y:S08]  /*3eb0*/  @P0 BRA `(.L_x_27) ;  /* 0xffffffec00880947 */ /* 0x000ff0000383ffff */
.L_x_19:
[----:B------:R-:W-:-:S04]  /*3ec0*/  UISETP.NE.AND UP0, UPT, UR6, URZ, UPT ;  /* 0x0000003f0600728c */ /* 0x000fc8000bf05270 */
[----:B------:R-:W-:-:S06]  /*3ed0*/  USEL UR6, URZ, 0x1, !UP0 ;  /* 0x000000013f067887 */ /* 0x000fcc000c000000 */
[----:B------:R-:W-:-:S13]  /*3ee0*/  ISETP.NE.AND P0, PT, RZ, UR6, PT ;  /* 0x00000006ff007c0c */ /* 0x000fda000bf05270 */
[----:B------:R-:W-:Y:S05]  /*3ef0*/  @!P0 BRA `(.L_x_28) ;  /* 0x0000000c00dc8947 */ /* 0x000fea0003800000 */
[----:B------:R-:W3:Y:S04]  /*3f00*/  LDL.LU R227, [R1+0x74] ;  /* 0x0000740001e37983 */ /* 0x000ee80000300800 */
[----:B---3--:R3:W-:Y:S04]  /*3f10*/  STL [R1+0x88], R227 ;  /* 0x000088e301007387 */ /* 0x0087e80000100800 */
[----:B---3--:R-:W3:Y:S04]  /*3f20*/  LDL.LU R227, [R1+0x70] ;  /* 0x0000700001e37983 */ /* 0x008ee80000300800 */
        /* <DEDUP_REMOVED lines=55> */
[----:B---3--:R-:W3:Y:S01]  /*42a0*/  LDL.LU R227, [R1] ;  /* 0x0000000001e37983 */ /* 0x008ee20000300800 */
[----:B------:R-:W-:-:S02]  /*42b0*/  WARPGROUP.DEPBAR.LE gsb0, 0x0 ;  /* 0x00008000000079c5 */ /* 0x000fc40000010000 */
[----:B------:R-:W-:Y:S01]  /*42c0*/  FADD R226, R24, R226 ;  /* 0x000000e218e27221 */ /* 0x000fe20000000000 */
        /* <DEDUP_REMOVED lines=97> */
[----:B---3--:R-:W-:-:S05]  /*48e0*/  FADD R227, R122, R227 ;  /* 0x000000e37ae37221 */ /* 0x008fca0000000000 */
[----:B------:R3:W-:Y:S04]  /*48f0*/  STL [R1], R227 ;  /* 0x000000e301007387 */ /* 0x0007e80000100800 */
[----:B---3--:R-:W3:Y:S02]  /*4900*/  LDL.LU R227, [R1+0xf8] ;  /* 0x0000f80001e37983 */ /* 0x008ee40000300800 */
[----:B---3--:R-:W-:-:S05]  /*4910*/  FADD R227, R123, R227 ;  /* 0x000000e37be37221 */ /* 0x008fca0000000000 */
[----:B------:R3:W-:Y:S04]  /*4920*/  STL [R1+0x4], R227 ;  /* 0x000004e301007387 */ /* 0x0007e80000100800 */
        /* <DEDUP_REMOVED lines=83> */
[----:B------:R3:W-:Y:S02]  /*4e60*/  STL [R1+0x74], R227 ;  /* 0x000074e301007387 */ /* 0x0007e40000100800 */
.L_x_28:
[----:B------:R-:W-:Y:S02]  /*4e70*/  WARPGROUP.DEPBAR.LE gsb0, 0x0 ;  /* 0x00008000000079c5 */ /* 0x000fe40000010000 */
[----:B------:R-:W4:Y:S02]  /*4e80*/  LDC R24, c[0x0][0x28c] ;  /* 0x0000a300ff187b82 */ /* 0x000f240000000800 */
[----:B----4-:R-:W-:-:S13]  /*4e90*/  ISETP.GE.AND P0, PT, R24, 0x1, PT ;  /* 0x000000011800780c */ /* 0x010fda0003f06270 */
[----:B------:R-:W-:Y:S05]  /*4ea0*/  @!P0 BRA `(.L_x_29) ;  /* 0x0000000000488947 */ /* 0x000fea0003800000 */
[----:B------:R-:W-:-:S06]  /*4eb0*/  UISETP.NE.AND UP0, UPT, UR21, 0x3, UPT ;  /* 0x000000031500788c */ /* 0x000fcc000bf05270 */
[----:B------:R-:W-:-:S13]  /*4ec0*/  PLOP3.LUT P0, PT, PT, PT, UP0, 0x80, 0x0 ;  /* 0x000000000000781c */ /* 0x000fda0003f0f008 */
[----:B------:R-:W-:Y:S05]  /*4ed0*/  @!P0 BRA `(.L_x_30) ;  /* 0x0000000000048947 */ /* 0x000fea0003800000 */
[----:B------:R-:W-:Y:S01]  /*4ee0*/  BPT.TRAP 0x1 ;  /* 0x000000040000795c */ /* 0x000fe20000300000 */
.L_x_30:
[----:B------:R-:W-:-:S04]  /*4ef0*/  UISETP.LT.AND UP0, UPT, UR12, 0x1, UPT ;  /* 0x000000010c00788c */ /* 0x000fc8000bf01270 */
[----:B------:R-:W-:Y:S02]  /*4f00*/  USEL UR8, UR12, 0x1, UP0 ;  /* 0x000000010c087887 */ /* 0x000fe40008000000 */
[----:B------:R-:W-:Y:S02]  /*4f10*/  UISETP.GT.U32.AND UP0, UPT, UR13, 0x1, UPT ;  /* 0x000000010d00788c */ /* 0x000fe4000bf04070 */
[----:B------:R-:W-:-:S04]  /*4f20*/  UIADD3 UR8, UR5, UR12, -UR8 ;  /* 0x0000000c05087290 */ /* 0x000fc8000fffe808 */
[----:B------:R-:W-:Y:S01]  /*4f30*/  UIMAD.WIDE.U32 UR6, UR8, -0x33333333, URZ ;  /* 0xcccccccd080678a5 */ /* 0x000fe2000f8e003f */
[----:B------:R-:W-:-:S03]  /*4f40*/  PLOP3.LUT P0, PT, PT, PT, UP0, 0x80, 0x0 ;  /* 0x000000000000781c */ /* 0x000fc60003f0f008 */
[----:B------:R-:W-:-:S04]  /*4f50*/  USHF.R.U32.HI UR6, URZ, 0x2, UR7 ;  /* 0x000000023f067899 */ /* 0x000fc80008011607 */
[----:B------:R-:W-:-:S04]  /*4f60*/  UIMAD UR8, UR6, -0x5, UR8 ;  /* 0xfffffffb060878a4 */ /* 0x000fc8000f8e0208 */
[----:B------:R-:W-:-:S04]  /*4f70*/  ULEA UR8, UR8, UR14, 0x3 ;  /* 0x0000000e08087291 */ /* 0x000fc8000f8e183f */
[----:B------:R-:W-:-:S04]  /*4f80*/  UIADD3 UR8, UR8, 0x28, URZ ;  /* 0x0000002808087890 */ /* 0x000fc8000fffe03f */
[----:B------:R-:W-:-:S09]  /*4f90*/  UPRMT UR8, URZ, 0x654, UR8 ;  /* 0x000006543f087896 */ /* 0x000fd20008000008 */
[----:B------:R-:W-:Y:S01]  /*4fa0*/  SYNCS.ARRIVE.TRANS64.RED.A1T0 RZ, [UR8], RZ ;  /* 0x000000ffffff79a7 */ /* 0x000fe20008100408 */
[----:B------:R-:W-:Y:S05]  /*4fb0*/  @P0 BRA `(.L_x_29) ;  /* 0x0000000000040947 */ /* 0x000fea0003800000 */
[----:B------:R-:W-:Y:S01]  /*4fc0*/  BPT.TRAP 0x1 ;  /* 0x000000040000795c */ /* 0x000fe20000300000 */
.L_x_29:
[----:B------:R4:W-:Y:S01]  /*4fd0*/  STL [R1+0x8c], R2 ;  /* 0x00008c0201007387 */ /* 0x0009e20000100800 */
[----:B------:R-:W0:Y:S01]  /*4fe0*/  LDC R28, c[0x0][0x288] ;  /* 0x0000a200ff1c7b82 */ /* 0x000e220000000800 */
[----:B------:R-:W-:Y:S02]  /*4ff0*/  UIADD3 UR9, UR12, UR5, URZ ;  /* 0x000000050c097290 */ /* 0x000fe4000fffe03f */
[----:B------:R1:W-:Y:S01]  /*5000*/  STL [R1+0x88], R0 ;  /* 0x0000880001007387 */ /* 0x0003e20000100800 */
[----:B------:R-:W-:Y:S01]  /*5010*/  USHF.R.S32.HI UR10, URZ, 0x1f, UR22 ;  /* 0x0000001f3f0a7899 */ /* 0x000fe20008011416 */
[----:B------:R-:W-:Y:S01]  /*5020*/  ULDC.64 UR14, c[0x0][0x5d0] ;  /* 0x00017400000e7ab9 */ /* 0x000fe20000000a00 */
[----:B------:R-:W-:Y:S01]  /*5030*/  ULDC UR11, c[0x0][0x284] ;  /* 0x0000a100000b7ab9 */ /* 0x000fe20000000800 */
[----:B----4-:R-:W4:Y:S01]  /*5040*/  S2R R2, SR_TID.X ;  /* 0x0000000000027919 */ /* 0x010f220000002100 */
[----:B-1----:R-:W2:Y:S04]  /*5050*/  LDL.LU R0, [R1+0x80] ;  /* 0x0000800001007983 */ /* 0x002ea80000300800 */
[----:B---3--:R-:W3:Y:S01]  /*5060*/  LDL.LU R227, [R1+0x84] ;  /* 0x0000840001e37983 */ /* 0x008ee20000300800 */
[----:B------:R-:W-:-:S02]  /*5070*/  UISETP.GT.U32.AND UP0, UPT, UR9, 0x4, UPT ;  /* 0x000000040900788c */ /* 0x000fc4000bf04070 */
[----:B------:R-:W-:Y:S01]  /*5080*/  UISETP.GE.U32.AND UP1, UPT, UR12, 0x5, UPT ;  /* 0x000000050c00788c */ /* 0x000fe2000bf26070 */
[--C-:B----4-:R-:W-:Y:S02]  /*5090*/  SHF.R.U32.HI R24, RZ, 0x2, R2.reuse ;  /* 0x00000002ff187819 */ /* 0x110fe40000011602 */
[----:B------:R-:W-:Y:S02]  /*50a0*/  LOP3.LUT R26, R2, 0x60, RZ, 0xc0, !PT ;  /* 0x00000060021a7812 */ /* 0x000fe400078ec0ff */
[----:B------:R-:W-:Y:S02]  /*50b0*/  SHF.R.U32.HI R27, RZ, 0x7, R2 ;  /* 0x00000007ff1b7819 */ /* 0x000fe40000011602 */
[----:B------:R-:W-:Y:S02]  /*50c0*/  LOP3.LUT R25, R24, 0x7, RZ, 0xc0, !PT ;  /* 0x0000000718197812 */ /* 0x000fe400078ec0ff */
[----:B------:R-:W-:Y:S02]  /*50d0*/  SHF.R.U32.HI R26, RZ, 0x1, R26 ;  /* 0x00000001ff1a7819 */ /* 0x000fe4000001161a */
[----:B------:R-:W-:-:S02]  /*50e0*/  LOP3.LUT R24, R27, 0x1, RZ, 0xc0, !PT ;  /* 0x000000011b187812 */ /* 0x000fc400078ec0ff */
[----:B------:R-:W-:-:S03]  /*50f0*/  IADD3 R29, RZ, -R26, -R25 ;  /* 0x8000001aff1d7210 */ /* 0x000fc60007ffe819 */
[C---:B------:R-:W-:Y:S02]  /*5100*/  IMAD.SHL.U32 R30, R24.reuse, 0x40, RZ ;  /* 0x00000040181e7824 */ /* 0x040fe400078e00ff */
[----:B------:R-:W-:Y:S02]  /*5110*/  IMAD R29, R24, -0x40, R29 ;  /* 0xffffffc0181d7824 */ /* 0x000fe400078e021d */
[----:B------:R-:W-:Y:S01]  /*5120*/  IMAD.SHL.U32 R24, R2, 0x2, RZ ;  /* 0x0000000202187824 */ /* 0x000fe200078e00ff */
[----:B------:R-:W-:-:S04]  /*5130*/  LOP3.LUT R27, R30, 0x40, R25, 0xe2, !PT ;  /* 0x000000401e1b7812 */ /* 0x000fc800078ee219 */
[----:B------:R-:W-:Y:S02]  /*5140*/  LOP3.LUT R30, R24, 0x6, RZ, 0xc0, !PT ;  /* 0x00000006181e7812 */ /* 0x000fe400078ec0ff */
[----:B------:R-:W-:Y:S02]  /*5150*/  LOP3.LUT R24, R2, 0x3, RZ, 0xc0, !PT ;  /* 0x0000000302187812 */ /* 0x000fe400078ec0ff */
[----:B------:R1:W5:Y:S01]  /*5160*/  LDL.LU R2, [R1+0x8c] ;  /* 0x00008c0001027983 */ /* 0x0003620000300800 */
[----:B------:R-:W-:Y:S01]  /*5170*/  UIMAD.WIDE.U32 UR6, UR9, -0x33333333, URZ ;  /* 0xcccccccd090678a5 */ /* 0x000fe2000f8e003f */
[----:B--2---:R-:W-:Y:S01]  /*5180*/  PRMT R30, R30, 0x6540, R0 ;  /* 0x000065401e1e7816 */ /* 0x004fe20000000000 */
[----:B------:R-:W-:Y:S02]  /*5190*/  IMAD.SHL.U32 R35, R0, 0x100, RZ ;  /* 0x0000010000237824 */ /* 0x000fe400078e00ff */
[----:B------:R1:W5:Y:S01]  /*51a0*/  LDL.LU R0, [R1+0x88] ;  /* 0x0000880001007983 */ /* 0x0003620000300800 */
[----:B0-----:R-:W-:Y:S01]  /*51b0*/  IMAD R34, R24, -0x2, R28 ;  /* 0xfffffffe18227824 */ /* 0x001fe200078e021c */
[----:B------:R-:W-:Y:S01]  /*51c0*/  UIMAD UR5, UR10, UR14, URZ ;  /* 0x0000000e0a0572a4 */ /* 0x000fe2000f8e023f */
[----:B------:R-:W-:Y:S01]  /*51d0*/  ISETP.GE.AND P0, PT, R35, R28, PT ;  /* 0x0000001c2300720c */ /* 0x000fe20003f06270 */
[C---:B---3--:R-:W-:Y:S01]  /*51e0*/  IMAD.SHL.U32 R28, R227.reuse, 0x80, RZ ;  /* 0x00000080e31c7824 */ /* 0x048fe200078e00ff */
[----:B------:R-:W-:Y:S01]  /*51f0*/  UISETP.LT.U32.AND UP0, UPT, UR12, 0x5, UP0 ;  /* 0x000000050c00788c */ /* 0x000fe20008701070 */
[--C-:B------:R-:W-:Y:S01]  /*5200*/  SHF.R.S32.HI R31, RZ, 0x1f, R30.reuse ;  /* 0x0000001fff1f7819 */ /* 0x100fe2000001141e */
[----:B------:R-:W-:Y:S01]  /*5210*/  UIMAD UR8, UR22, UR15, UR5 ;  /* 0x0000000f160872a4 */ /* 0x000fe2000f8e0205 */
[----:B------:R-:W-:Y:S01]  /*5220*/  IMAD.U32 R25, RZ, RZ, UR14 ;  /* 0x0000000eff197e24 */ /* 0x000fe2000f8e00ff */
[C---:B------:R-:W-:Y:S01]  /*5230*/  ISETP.GE.OR P0, PT, R28.reuse, UR11, P0 ;  /* 0x0000000b1c007c0c */ /* 0x040fe20008706670 */
[----:B------:R-:W-:Y:S01]  /*5240*/  USEL UR5, URZ, 0x1, !UP0 ;  /* 0x000000013f057887 */ /* 0x000fe2000c000000 */
[----:B------:R-:W-:Y:S01]  /*5250*/  IMAD.WIDE R32, R227, 0x80, RZ ;  /* 0x00000080e3207825 */ /* 0x000fe200078e02ff */
[----:B------:R-:W-:Y:S01]  /*5260*/  USHF.R.U32.HI UR6, URZ, 0x2, UR7 ;  /* 0x000000023f067899 */ /* 0x000fe20008011607 */
[----:B------:R-:W-:Y:S01]  /*5270*/  IADD3 R38, -R28, UR11, R29 ;  /* 0x0000000b1c267c10 */ /* 0x000fe2000fffe11d */
[----:B------:R-:W-:Y:S01]  /*5280*/  ULOP3.LUT UR4, UR4, UR5, URZ, 0x3c, !UPT ;  /* 0x0000000504047292 */ /* 0x000fe2000f8e3c3f */
[----:B------:R-:W-:Y:S01]  /*5290*/  IMAD.WIDE.U32 R24, R25, UR22, R30 ;  /* 0x0000001619187c25 */ /* 0x000fe2000f8e001e */
[----:B------:R-:W-:Y:S01]  /*52a0*/  UIMAD UR5, UR6, -0x5, UR9 ;  /* 0xfffffffb060578a4 */ /* 0x000fe2000f8e0209 */
[----:B------:R-:W-:Y:S01]  /*52b0*/  LOP3.LUT R39, R32, R27, R26, 0xfe, !PT ;  /* 0x0000001b20277212 */ /* 0x000fe200078efe1a */
[----:B------:R-:W-:Y:S01]  /*52c0*/  @UP1 ULOP3.LUT UR4, UR4, 0x1, UR6, 0x78, !UPT ;  /* 0x0000000104041892 */ /* 0x000fe2000f8e7806 */
[----:B------:R-:W-:-:S02]  /*52d0*/  VIADD R25, R25, UR8 ;  /* 0x0000000819197c36 */ /* 0x000fc40008000000 */
[----:B------:R-:W-:Y:S02]  /*52e0*/  IMAD.IADD R35, R34, 0x1, -R35 ;  /* 0x0000000122237824 */ /* 0x000fe400078e0a23 */
[----:B------:R-:W-:Y:S01]  /*52f0*/  IMAD.MOV.U32 R34, RZ, RZ, -0x1 ;  /* 0xffffffffff227424 */ /* 0x000fe200078e00ff */
[----:B-1----:R-:W-:Y:S06]  /*5300*/  @P0 BRA `(.L_x_31) ;  /* 0x0000008c00980947 */ /* 0x002fec0003800000 */
[----:B------:R-:W0:Y:S01]  /*5310*/  LDC.64 R28, c[0x0][0x5c8] ;  /* 0x00017200ff1c7b82 */ /* 0x000e220000000a00 */
[----:B------:R-:W-:Y:S01]  /*5320*/  ULDC.64 UR6, c[0x0][0x5c0] ;  /* 0x0001700000067ab9 */ /* 0x000fe20000000a00 */
[----:B------:R-:W-:Y:S01]  /*5330*/  BSSY B0, `(.L_x_31) ;  /* 0x00008e3000007945 */ /* 0x000fe20003800000 */
[-C--:B0-----:R-:W-:Y:S02]  /*5340*/  IMAD R26, R33, R28.reuse, RZ ;  /* 0x0000001c211a7224 */ /* 0x081fe400078e02ff */
[----:B------:R-:W-:-:S04]  /*5350*/  IMAD.WIDE.U32 R24, R39, R28, R24 ;  /* 0x0000001c27187225 */ /* 0x000fc800078e0018 */
[----:B------:R-:W-:Y:S01]  /*5360*/  IMAD R27, R39, R29, R26 ;  /* 0x0000001d271b7224 */ /* 0x000fe200078e021a */
[----:B------:R-:W-:Y:S02]  /*5370*/  LEA R26, P0, R28, R24, 0x3 ;  /* 0x000000181c1a7211 */ /* 0x000fe400078018ff */
[----:B------:R-:W-:Y:S01]  /*5380*/  IADD3 R24, P1, R24, UR6, RZ ;  /* 0x0000000618187c10 */ /* 0x000fe2000ff3e0ff */
[----:B------:R-:W-:Y:S01]  /*5390*/  IMAD.IADD R27, R25, 0x1, R27 ;  /* 0x00000001191b7824 */ /* 0x000fe200078e021b */
[----:B------:R-:W-:-:S04]  /*53a0*/  IADD3 R26, P3, R26, UR6, RZ ;  /* 0x000000061a1a7c10 */ /* 0x000fc8000ff7e0ff */
[----:B------:R-:W-:Y:S02]  /*53b0*/  LEA.HI.X R28, R28, R27, R29, 0x3, P0 ;  /* 0x0000001b1c1c7211 */ /* 0x000fe400000f1c1d */
[----:B------:R-:W-:Y:S02]  /*53c0*/  FSETP.NEU.AND P0, PT, RZ, UR19, PT ;  /* 0x00000013ff007c0b */ /* 0x000fe4000bf0d000 */
[----:B------:R-:W-:Y:S02]  /*53d0*/  IADD3.X R25, R27, UR7, RZ, P1, !PT ;  /* 0x000000071b197c10 */ /* 0x000fe40008ffe4ff */
[----:B------:R-:W-:-:S09]  /*53e0*/  IADD3.X R27, R28, UR7, RZ, P3, !PT ;  /* 0x000000071c1b7c10 */ /* 0x000fd20009ffe4ff */
[----:B------:R-:W-:Y:S05]  /*53f0*/  @!P0 BRA `(.L_x_32) ;  /* 0x0000006800d88947 */ /* 0x000fea0003800000 */
[----:B------:R-:W-:Y:S01]  /*5400*/  ULDC.64 UR8, c[0x0][0x5b8] ;  /* 0x00016e0000087ab9 */ /* 0x000fe20000000a00 */
[----:B------:R-:W-:Y:S01]  /*5410*/  ISETP.GE.AND P0, PT, R38, 0x1, PT ;  /* 0x000000012600780c */ /* 0x000fe20003f06270 */
[----:B------:R-:W-:Y:S02]  /*5420*/  UIMAD UR6, UR10, UR8, URZ ;  /* 0x000000080a0672a4 */ /* 0x000fe4000f8e023f */
[----:B------:R-:W-:Y:S01]  /*5430*/  IMAD.U32 R29, RZ, RZ, UR8 ;  /* 0x00000008ff1d7e24 */ /* 0x000fe2000f8e00ff */
[----:B------:R-:W-:Y:S01]  /*5440*/  BSSY B1, `(.L_x_33) ;  /* 0x000000f000017945 */ /* 0x000fe20003800000 */
[----:B------:R-:W-:Y:S01]  /*5450*/  ISETP.LT.OR P4, PT, R35, 0x1, !P0 ;  /* 0x000000012300780c */ /* 0x000fe20004781670 */
[----:B------:R-:W-:Y:S02]  /*5460*/  UIMAD UR6, UR22, UR9, UR6 ;  /* 0x00000009160672a4 */ /* 0x000fe4000f8e0206 */
[----:B------:R-:W-:Y:S01]  /*5470*/  IMAD.WIDE.U32 R30, R29, UR22, R30 ;  /* 0x000000161d1e7c25 */ /* 0x000fe2000f8e001e */
[----:B------:R-:W-:-:S03]  /*5480*/  ULDC.64 UR8, c[0x0][0x5a8] ;  /* 0x00016a0000087ab9 */ /* 0x000fc60000000a00 */
[----:B------:R-:W-:Y:S01]  /*5490*/  VIADD R31, R31, UR6 ;  /* 0x000000061f1f7c36 */ /* 0x000fe20008000000 */
[----:B------:R-:W-:Y:S02]  /*54a0*/  ULDC.64 UR6, c[0x0][0x5b0] ;  /* 0x00016c0000067ab9 */ /* 0x000fe40000000a00 */
[----:B------:R-:W-:Y:S02]  /*54b0*/  IMAD R36, R33, UR6, RZ ;  /* 0x0000000621247c24 */ /* 0x000fe4000f8e02ff */
[----:B------:R-:W-:-:S04]  /*54c0*/  IMAD.WIDE.U32 R28, R39, UR6, R30 ;  /* 0x00000006271c7c25 */ /* 0x000fc8000f8e001e */
[--C-:B------:R-:W-:Y:S01]  /*54d0*/  IMAD R37, R39, UR7, R36.reuse ;  /* 0x0000000727257c24 */ /* 0x100fe2000f8e0224 */
[----:B------:R-:W-:Y:S02]  /*54e0*/  IADD3 R28, P1, R28, UR8, RZ ;  /* 0x000000081c1c7c10 */ /* 0x000fe4000ff3e0ff */
[----:B------:R-:W-:Y:S02]  /*54f0*/  PRMT R36, RZ, 0x7610, R36 ;  /* 0x00007610ff247816 */ /* 0x000fe40000000024 */
[----:B------:R-:W-:Y:S01]  /*5500*/  IADD3.X R29, R29, UR9, R37, P1, !PT ;  /* 0x000000091d1d7c10 */ /* 0x000fe20008ffe425 */
[----:B------:R-:W-:Y:S08]  /*5510*/  @P4 BRA `(.L_x_34) ;  /* 0x0000000000044947 */ /* 0x000ff00003800000 */
[----:B------:R0:W5:Y:S02]  /*5520*/  LDG.E.U8 R36, desc[UR16][R28.64] ;  /* 0x000000101c247981 */ /* 0x000164000c1e1100 */
.L_x_34:
[----:B------:R-:W-:Y:S05]  /*5530*/  BSYNC B1 ;  /* 0x0000000000017941 */ /* 0x000fea0003800000 */
.L_x_33:
[----:B-----5:R-:W-:Y:S01]  /*5540*/  LOP3.LUT R36, R36, 0xff, RZ, 0xc0, !PT ;  /* 0x000000ff24247812 */ /* 0x020fe200078ec0ff */
[----:B------:R-:W-:Y:S01]  /*5550*/  BSSY B1, `(.L_x_35) ;  /* 0x000000b000017945 */ /* 0x000fe20003800000 */
[----:B------:R-:W-:Y:S02]  /*5560*/  ISETP.LT.OR P3, PT, R35, 0x2, !P0 ;  /* 0x000000022300780c */ /* 0x000fe40004761670 */
[----:B------:R-:W-:-:S05]  /*5570*/  F2FP.F16.E5M2.UNPACK_B R36, R36 ;  /* 0x00000024ff24723e */ /* 0x000fca00020004ff */
[----:B------:R-:W-:-:S05]  /*5580*/  HADD2.F32 R36, -RZ, R36.H0_H0 ;  /* 0x20000024ff247230 */ /* 0x000fca0000004100 */
[----:B------:R-:W-:Y:S01]  /*5590*/  FMUL R37, R36, UR19 ;  /* 0x0000001324257c20 */ /* 0x000fe20008400000 */
[----:B------:R-:W-:-:S03]  /*55a0*/  PRMT R36, RZ, 0x7610, R36 ;  /* 0x00007610ff247816 */ /* 0x000fc60000000024 */
[----:B------:R-:W-:-:S05]  /*55b0*/  FFMA R37, R226, UR20, R37 ;  /* 0x00000014e2257c23 */ /* 0x000fca0008000025 */
[----:B------:R-:W-:-:S05]  /*55c0*/  F2FP.SATFINITE.E5M2.F32.PACK_AB_MERGE_C R37, RZ, R37, RZ ;  /* 0x00000025ff25723e */ /* 0x000fca00048060ff */
[----:B------:R1:W-:Y:S01]  /*55d0*/  @!P4 STG.E.U8 desc[UR16][R24.64], R37 ;  /* 0x000000251800c986 */ /* 0x0003e2000c101110 */
[----:B------:R-:W-:Y:S05]  /*55e0*/  @P3 BRA `(.L_x_36) ;  /* 0x0000000000043947 */ /* 0x000fea0003800000 */
[----:B------:R2:W5:Y:S02]  /*55f0*/  LDG.E.U8 R36, desc[UR16][R28.64+0x1] ;  /* 0x000001101c247981 */ /* 0x000564000c1e1100 */
.L_x_36:
[----:B------:R-:W-:Y:S05]  /*5600*/  BSYNC B1 ;  /* 0x0000000000017941 */ /* 0x000fea0003800000 */
.L_x_35:
[----:B-----5:R-:W-:Y:S01]  /*5610*/  LOP3.LUT R36, R36, 0xff, RZ, 0xc0, !PT ;  /* 0x000000ff24247812 */ /* 0x020fe200078ec0ff */
[----:B------:R-:W-:Y:S01]  /*5620*/  BSSY B1, `(.L_x_37) ;  /* 0x0000013000017945 */ /* 0x000fe20003800000 */
[----:B-1----:R-:W-:Y:S02]  /*5630*/  IADD3 R37, P1, R39, 0x8, RZ ;  /* 0x0000000827257810 */ /* 0x002fe40007f3e0ff */
[----:B------:R-:W-:-:S03]  /*5640*/  F2FP.F16.E5M2.UNPACK_B R36, R36 ;  /* 0x00000024ff24723e */ /* 0x000fc600020004ff */
[----:B------:R-:W-:Y:S01]  /*5650*/  IMAD.X R32, RZ, RZ, R33, P1 ;  /* 0x000000ffff207224 */ /* 0x000fe200008e0621 */
[----:B------:R-:W-:Y:S01]  /*5660*/  ISETP.GE.AND P1, PT, R38, 0x9, PT ;  /* 0x000000092600780c */ /* 0x000fe20003f26270 */
[----:B------:R-:W-:Y:S02]  /*5670*/  HADD2.F32 R36, -RZ, R36.H0_H0 ;  /* 0x20000024ff247230 */ /* 0x000fe40000004100 */
[----:B------:R-:W-:Y:S01]  /*5680*/  IMAD R32, R32, UR6, RZ ;  /* 0x0000000620207c24 */ /* 0x000fe2000f8e02ff */
[----:B------:R-:W-:Y:S01]  /*5690*/  ISETP.LT.OR P5, PT, R35, 0x1, !P1 ;  /* 0x000000012300780c */ /* 0x000fe20004fa1670 */
[----:B------:R-:W-:-:S04]  /*56a0*/  IMAD.WIDE.U32 R30, R37, UR6, R30 ;  /* 0x00000006251e7c25 */ /* 0x000fc8000f8e001e */
[----:B------:R-:W-:Y:S01]  /*56b0*/  FMUL R36, R36, UR19 ;  /* 0x0000001324247c20 */ /* 0x000fe20008400000 */
[----:B------:R-:W-:-:S03]  /*56c0*/  IMAD R37, R37, UR7, R32 ;  /* 0x0000000725257c24 */ /* 0x000fc6000f8e0220 */
[----:B------:R-:W-:Y:S01]  /*56d0*/  FFMA R36, R225, UR20, R36 ;  /* 0x00000014e1247c23 */ /* 0x000fe20008000024 */
[----:B------:R-:W-:Y:S02]  /*56e0*/  IADD3 R30, P4, R30, UR8, RZ ;  /* 0x000000081e1e7c10 */ /* 0x000fe4000ff9e0ff */
[----:B------:R-:W-:Y:S02]  /*56f0*/  PRMT R32, RZ, 0x7610, R32 ;  /* 0x00007610ff207816 */ /* 0x000fe40000000020 */
[----:B------:R-:W-:Y:S02]  /*5700*/  F2FP.SATFINITE.E5M2.F32.PACK_AB_MERGE_C R33, RZ, R36, RZ ;  /* 0x00000024ff21723e */ /* 0x000fe400048060ff */
[----:B------:R-:W-:-:S03]  /*5710*/  IADD3.X R31, R31, UR9, R37, P4, !PT ;  /* 0x000000091f1f7c10 */ /* 0x000fc6000a7fe425 */
[----:B------:R1:W-:Y:S01]  /*5720*/  @!P3 STG.E.U8 desc[UR16][R24.64+0x1], R33 ;  /* 0x000001211800b986 */ /* 0x0003e2000c101110 */
[----:B------:R-:W-:Y:S05]  /*5730*/  @P5 BRA `(.L_x_38) ;  /* 0x0000000000045947 */ /* 0x000fea0003800000 */
[----:B------:R3:W5:Y:S02]  /*5740*/  LDG.E.U8 R32, desc[UR16][R30.64] ;  /* 0x000000101e207981 */ /* 0x000764000c1e1100 */
.L_x_38:
[----:B------:R-:W-:Y:S05]  /*5750*/  BSYNC B1 ;  /* 0x0000000000017941 */ /* 0x000fea0003800000 */
.L_x_37:
[----:B-----5:R-:W-:Y:S01]  /*5760*/  LOP3.LUT R32, R32, 0xff, RZ, 0xc0, !PT ;  /* 0x000000ff20207812 */ /* 0x020fe200078ec0ff */
[----:B------:R-:W-:Y:S01]  /*5770*/  BSSY B1, `(.L_x_39) ;  /* 0x000000b000017945 */ /* 0x000fe20003800000 */
[----:B------:R-:W-:Y:S02]  /*5780*/  ISETP.LT.OR P3, PT, R35, 0x2, !P1 ;  /* 0x000000022300780c */ /* 0x000fe40004f61670 */
[----:B------:R-:W-:-:S05]  /*5790*/  F2FP.F16.E5M2.UNPACK_B R32, R32 ;  /* 0x00000020ff20723e */ /* 0x000fca00020004ff */
[----:B------:R-:W-:-:S05]  /*57a0*/  HADD2.F32 R32, -RZ, R32.H0_H0 ;  /* 0x20000020ff207230 */ /* 0x000fca0000004100 */
[----:B-1----:R-:W-:Y:S01]  /*57b0*/  FMUL R33, R32, UR19 ;  /* 0x0000001320217c20 */ /* 0x002fe20008400000 */
[----:B------:R-:W-:-:S03]  /*57c0*/  PRMT R32, RZ, 0x7610, R32 ;  /* 0x00007610ff207816 */ /* 0x000fc60000000020 */
[----:B------:R-:W-:-:S05]  /*57d0*/  FFMA R33, R224, UR20, R33 ;  /* 0x00000014e0217c23 */ /* 0x000fca0008000021 */
[----:B------:R-:W-:-:S05]  /*57e0*/  F2FP.SATFINITE.E5M2.F32.PACK_AB_MERGE_C R33, RZ, R33, RZ ;  /* 0x00000021ff21723e */ /* 0x000fca00048060ff */
[----:B------:R1:W-:Y:S01]  /*57f0*/  @!P5 STG.E.U8 desc[UR16][R26.64], R33 ;  /* 0x000000211a00d986 */ /* 0x0003e2000c101110 */
[----:B------:R-:W-:Y:S05]  /*5800*/  @P3 BRA `(.L_x_40) ;  /* 0x0000000000043947 */ /* 0x000fea0003800000 */
[----:B------:R4:W5:Y:S02]  /*5810*/  LDG.E.U8 R32, desc[UR16][R30.64+0x1] ;  /* 0x000001101e207981 */ /* 0x000964000c1e1100 */
.L_x_40:
[----:B------:R-:W-:Y:S05]  /*5820*/  BSYNC B1 ;  /* 0x0000000000017941 */ /* 0x000fea0003800000 */
.L_x_39:
[----:B-----5:R-:W-:Y:S01]  /*5830*/  LOP3.LUT R32, R32, 0xff, RZ, 0xc0, !PT ;  /* 0x000000ff20207812 */ /* 0x020fe200078ec0ff */
[----:B------:R-:W-:Y:S01]  /*5840*/  BSSY B1, `(.L_x_41) ;  /* 0x000000b000017945 */ /* 0x000fe20003800000 */
[----:B------:R-:W-:Y:S02]  /*5850*/  ISETP.LT.OR P4, PT, R35, 0x9, !P0 ;  /* 0x000000092300780c */ /* 0x000fe40004781670 */
[----:B------:R-:W-:-:S05]  /*5860*/  F2FP.F16.E5M2.UNPACK_B R32, R32 ;  /* 0x00000020ff20723e */ /* 0x000fca00020004ff */
[----:B------:R-:W-:-:S05]  /*5870*/  HADD2.F32 R32, -RZ, R32.H0_H0 ;  /* 0x20000020ff207230 */ /* 0x000fca0000004100 */
[----:B------:R-:W-:-:S04]  /*5880*/  FMUL R32, R32, UR19 ;  /* 0x0000001320207c20 */ /* 0x000fc80008400000 */
[----:B------:R-:W-:-:S05]  /*5890*/  FFMA R32, R223, UR20, R32 ;  /* 0x00000014df207c23 */ /* 0x000fca0008000020 */
[----:B-1----:R-:W-:Y:S02]  /*58a0*/  F2FP.SATFINITE.E5M2.F32.PACK_AB_MERGE_C R33, RZ, R32, RZ ;  /* 0x00000020ff21723e */ /* 0x002fe400048060ff */
[----:B------:R-:W-:-:S03]  /*58b0*/  PRMT R32, RZ, 0x7610, R32 ;  /* 0x00007610ff207816 */ /* 0x000fc60000000020 */
[----:B------:R1:W-:Y:S01]  /*58c0*/  @!P3 STG.E.U8 desc[UR16][R26.64+0x1], R33 ;  /* 0x000001211a00b986 */ /* 0x0003e2000c101110 */
[----:B------:R-:W-:Y:S05]  /*58d0*/  @P4 BRA `(.L_x_42) ;  /* 0x0000000000044947 */ /* 0x000fea0003800000 */
[----:B------:R0:W5:Y:S02]  /*58e0*/  LDG.E.U8 R32, desc[UR16][R28.64+0x8] ;  /* 0x000008101c207981 */ /* 0x000164000c1e1100 */
.L_x_42:
[----:B------:R-:W-:Y:S05]  /*58f0*/  BSYNC B1 ;  /* 0x0000000000017941 */ /* 0x000fea0003800000 */
.L_x_41:
        /* <DEDUP_REMOVED lines=12> */
.L_x_44:
[----:B------:R-:W-:Y:S05]  /*59c0*/  BSYNC B1 ;  /* 0x0000000000017941 */ /* 0x000fea0003800000 */
.L_x_43:
        /* <DEDUP_REMOVED lines=12> */
.L_x_46:
[----:B------:R-:W-:Y:S05]  /*5a90*/  BSYNC B1 ;  /* 0x0000000000017941 */ /* 0x000fea0003800000 */
.L_x_45:
        /* <DEDUP_REMOVED lines=12> */
.L_x_48:
[----:B------:R-:W-:Y:S05]  /*5b60*/  BSYNC B1 ;  /* 0x0000000000017941 */ /* 0x000fea0003800000 */
.L_x_47:
        /* <DEDUP_REMOVED lines=12> */
.L_x_50:
[----:B------:R-:W-:Y:S05]  /*5c30*/  BSYNC B1 ;  /* 0x0000000000017941 */ /* 0x000fea0003800000 */
.L_x_49:
        /* <DEDUP_REMOVED lines=12> */
.L_x_52:
[----:B------:R-:W-:Y:S05]  /*5d00*/  BSYNC B1 ;  /* 0x0000000000017941 */ /* 0x000fea0003800000 */
.L_x_51:
        /* <DEDUP_REMOVED lines=12> */
.L_x_54:
[----:B------:R-:W-:Y:S05]  /*5dd0*/  BSYNC B1 ;  /* 0x0000000000017941 */ /* 0x000fea0003800000 */
.L_x_53:
        /* <DEDUP_REMOVED lines=12> */
.L_x_56:
[----:B------:R-:W-:Y:S05]  /*5ea0*/  BSYNC B1 ;  /* 0x0000000000017941 */ /* 0x000fea0003800000 */
.L_x_55:
        /* <DEDUP_REMOVED lines=12> */
.L_x_58:
[----:B------:R-:W-:Y:S05]  /*5f70*/  BSYNC B1 ;  /* 0x0000000000017941 */ /* 0x000fea0003800000 */
.L_x_57:
        /* <DEDUP_REMOVED lines=12> */
.L_x_60:
[----:B------:R-:W-:Y:S05]  /*6040*/  BSYNC B1 ;  /* 0x0000000000017941 */ /* 0x000fea0003800000 */
.L_x_59:
        /* <DEDUP_REMOVED lines=12> */
.L_x_62:
[----:B------:R-:W-:Y:S05]  /*6110*/  BSYNC B1 ;  /* 0x0000000000017941 */ /* 0x000fea0003800000 */
.L_x_61:
        /* <DEDUP_REMOVED lines=12> */
.L_x_64:
[----:B------:R-:W-:Y:S05]  /*61e0*/  BSYNC B1 ;  /* 0x0000000000017941 */ /* 0x000fea0003800000 */
.L_x_63:
        /* <DEDUP_REMOVED lines=12> */
.L_x_66:
[----:B------:R-:W-:Y:S05]  /*62b0*/  BSYNC B1 ;  /* 0x0000000000017941 */ /* 0x000fea0003800000 */
.L_x_65:
        /* <DEDUP_REMOVED lines=12> */
.L_x_68:
[----:B------:R-:W-:Y:S05]  /*6380*/  BSYNC B1 ;  /* 0x0000000000017941 */ /* 0x000fea0003800000 */
.L_x_67:
        /* <DEDUP_REMOVED lines=12> */
.L_x_70:
[----:B------:R-:W-:Y:S05]  /*6450*/  BSYNC B1 ;  /* 0x0000000000017941 */ /* 0x000fea0003800000 */
.L_x_69:
        /* <DEDUP_REMOVED lines=12> */
.L_x_72:
[----:B------:R-:W-:Y:S05]  /*6520*/  BSYNC B1 ;  /* 0x0000000000017941 */ /* 0x000fea0003800000 */
.L_x_71:
        /* <DEDUP_REMOVED lines=12> */
.L_x_74:
[----:B------:R-:W-:Y:S05]  /*65f0*/  BSYNC B1 ;  /* 0x0000000000017941 */ /* 0x000fea0003800000 */
.L_x_73:
        /* <DEDUP_REMOVED lines=12> */
.L_x_76:
[----:B------:R-:W-:Y:S05]  /*66c0*/  BSYNC B1 ;  /* 0x0000000000017941 */ /* 0x000fea0003800000 */
.L_x_75:
        /* <DEDUP_REMOVED lines=12> */
.L_x_78:
[----:B------:R-:W-:Y:S05]  /*6790*/  BSYNC B1 ;  /* 0x0000000000017941 */ /* 0x000fea0003800000 */
.L_x_77:
        /* <DEDUP_REMOVED lines=12> */
.L_x_80:
[----:B------:R-:W-:Y:S05]  /*6860*/  BSYNC B1 ;  /* 0x0000000000017941 */ /* 0x000fea0003800000 */
.L_x_79:
        /* <DEDUP_REMOVED lines=12> */
.L_x_82:
[----:B------:R-:W-:Y:S05]  /*6930*/  BSYNC B1 ;  /* 0x0000000000017941 */ /* 0x000fea0003800000 */
.L_x_81:
        /* <DEDUP_REMOVED lines=12> */
.L_x_84:
[----:B------:R-:W-:Y:S05]  /*6a00*/  BSYNC B1 ;  /* 0x0000000000017941 */ /* 0x000fea0003800000 */
.L_x_83:
        /* <DEDUP_REMOVED lines=12> */
.L_x_86:
[----:B------:R-:W-:Y:S05]  /*6ad0*/  BSYNC B1 ;  /* 0x0000000000017941 */ /* 0x000fea0003800000 */
.L_x_85:
        /* <DEDUP_REMOVED lines=12> */
.L_x_88:
[----:B------:R-:W-:Y:S05]  /*6ba0*/  BSYNC B1 ;  /* 0x0000000000017941 */ /* 0x000fea0003800000 */
.L_x_87:
        /* <DEDUP_REMOVED lines=12> */
.L_x_90:
[----:B------:R-:W-:Y:S05]  /*6c70*/  BSYNC B1 ;  /* 0x0000000000017941 */ /* 0x000fea0003800000 */
.L_x_89:
        /* <DEDUP_REMOVED lines=12> */
.L_x_92:
[----:B------:R-:W-:Y:S05]  /*6d40*/  BSYNC B1 ;  /* 0x0000000000017941 */ /* 0x000fea0003800000 */
.L_x_91:
        /* <DEDUP_REMOVED lines=12> */
.L_x_94:
[----:B------:R-:W-:Y:S05]  /*6e10*/  BSYNC B1 ;  /* 0x0000000000017941 */ /* 0x000fea0003800000 */
.L_x_93:
        /* <DEDUP_REMOVED lines=12> */
.L_x_96:
[----:B------:R-:W-:Y:S05]  /*6ee0*/  BSYNC B1 ;  /* 0x0000000000017941 */ /* 0x000fea0003800000 */
.L_x_95:
        /* <DEDUP_REMOVED lines=12> */
.L_x_98:
[----:B------:R-:W-:Y:S05]  /*6fb0*/  BSYNC B1 ;  /* 0x0000000000017941 */ /* 0x000fea0003800000 */
.L_x_97:
        /* <DEDUP_REMOVED lines=12> */
.L_x_100:
[----:B------:R-:W-:Y:S05]  /*7080*/  BSYNC B1 ;  /* 0x0000000000017941 */ /* 0x000fea0003800000 */
.L_x_99:
        /* <DEDUP_REMOVED lines=12> */
.L_x_102:
[----:B------:R-:W-:Y:S05]  /*7150*/  BSYNC B1 ;  /* 0x0000000000017941 */ /* 0x000fea0003800000 */
.L_x_101:
        /* <DEDUP_REMOVED lines=12> */
.L_x_104:
[----:B------:R-:W-:Y:S05]  /*7220*/  BSYNC B1 ;  /* 0x0000000000017941 */ /* 0x000fea0003800000 */
.L_x_103:
        /* <DEDUP_REMOVED lines=12> */
.L_x_106:
[----:B------:R-:W-:Y:S05]  /*72f0*/  BSYNC B1 ;  /* 0x0000000000017941 */ /* 0x000fea0003800000 */
.L_x_105:
        /* <DEDUP_REMOVED lines=12> */
.L_x_108:
[----:B------:R-:W-:Y:S05]  /*73c0*/  BSYNC B1 ;  /* 0x0000000000017941 */ /* 0x000fea0003800000 */
.L_x_107:
        /* <DEDUP_REMOVED lines=12> */
.L_x_110:
[----:B------:R-:W-:Y:S05]  /*7490*/  BSYNC B1 ;  /* 0x0000000000017941 */ /* 0x000fea0003800000 */
.L_x_109:
        /* <DEDUP_REMOVED lines=12> */
.L_x_112:
[----:B------:R-:W-:Y:S05]  /*7560*/  BSYNC B1 ;  /* 0x0000000000017941 */ /* 0x000fea0003800000 */
.L_x_111:
        /* <DEDUP_REMOVED lines=12> */
.L_x_114:
[----:B------:R-:W-:Y:S05]  /*7630*/  BSYNC B1 ;  /* 0x0000000000017941 */ /* 0x000fea0003800000 */
.L_x_113:
        /* <DEDUP_REMOVED lines=12> */
.L_x_116:
[----:B------:R-:W-:Y:S05]  /*7700*/  BSYNC B1 ;  /* 0x0000000000017941 */ /* 0x000fea0003800000 */
.L_x_115:
        /* <DEDUP_REMOVED lines=12> */
.L_x_118:
[----:B------:R-:W-:Y:S05]  /*77d0*/  BSYNC B1 ;  /* 0x0000000000017941 */ /* 0x000fea0003800000 */
.L_x_117:
        /* <DEDUP_REMOVED lines=12> */
.L_x_120:
[----:B------:R-:W-:Y:S05]  /*78a0*/  BSYNC B1 ;  /* 0x0000000000017941 */ /* 0x000fea0003800000 */
.L_x_119:
        /* <DEDUP_REMOVED lines=12> */
.L_x_122:
[----:B------:R-:W-:Y:S05]  /*7970*/  BSYNC B1 ;  /* 0x0000000000017941 */ /* 0x000fea0003800000 */
.L_x_121:
        /* <DEDUP_REMOVED lines=12> */
.L_x_124:
[----:B------:R-:W-:Y:S05]  /*7a40*/  BSYNC B1 ;  /* 0x0000000000017941 */ /* 0x000fea0003800000 */
.L_x_123:
        /* <DEDUP_REMOVED lines=12> */
.L_x_126:
[----:B------:R-:W-:Y:S05]  /*7b10*/  BSYNC B1 ;  /* 0x0000000000017941 */ /* 0x000fea0003800000 */
.L_x_125:
        /* <DEDUP_REMOVED lines=12> */
.L_x_128:
[----:B------:R-:W-:Y:S05]  /*7be0*/  BSYNC B1 ;  /* 0x0000000000017941 */ /* 0x000fea0003800000 */
.L_x_127:
        /* <DEDUP_REMOVED lines=12> */
.L_x_130:
[----:B------:R-:W-:Y:S05]  /*7cb0*/  BSYNC B1 ;  /* 0x0000000000017941 */ /* 0x000fea0003800000 */
.L_x_129:
        /* <DEDUP_REMOVED lines=12> */
.L_x_132:
[----:B------:R-:W-:Y:S05]  /*7d80*/  BSYNC B1 ;  /* 0x0000000000017941 */ /* 0x000fea0003800000 */
.L_x_131:
        /* <DEDUP_REMOVED lines=12> */
.L_x_134:
[----:B------:R-:W-:Y:S05]  /*7e50*/  BSYNC B1 ;  /* 0x0000000000017941 */ /* 0x000fea0003800000 */
.L_x_133:
        /* <DEDUP_REMOVED lines=12> */
.L_x_136:
[----:B------:R-:W-:Y:S05]  /*7f20*/  BSYNC B1 ;  /* 0x0000000000017941 */ /* 0x000fea0003800000 */
.L_x_135:
        /* <DEDUP_REMOVED lines=12> */
.L_x_138:
[----:B------:R-:W-:Y:S05]  /*7ff0*/  BSYNC B1 ;  /* 0x0000000000017941 */ /* 0x000fea0003800000 */
.L_x_137:
        /* <DEDUP_REMOVED lines=12> */
.L_x_140:
[----:B------:R-:W-:Y:S05]  /*80c0*/  BSYNC B1 ;  /* 0x0000000000017941 */ /* 0x000fea0003800000 */
.L_x_139:
        /* <DEDUP_REMOVED lines=12> */
.L_x_142:
[----:B------:R-:W-:Y:S05]  /*8190*/  BSYNC B1 ;  /* 0x0000000000017941 */ /* 0x000fea0003800000 */
.L_x_141:
        /* <DEDUP_REMOVED lines=12> */
.L_x_144:
[----:B------:R-:W-:Y:S05]  /*8260*/  BSYNC B1 ;  /* 0x0000000000017941 */ /* 0x000fea0003800000 */
.L_x_143:
        /* <DEDUP_REMOVED lines=12> */
.L_x_146:
[----:B------:R-:W-:Y:S05]  /*8330*/  BSYNC B1 ;  /* 0x0000000000017941 */ /* 0x000fea0003800000 */
.L_x_145:
        /* <DEDUP_REMOVED lines=12> */
.L_x_148:
[----:B------:R-:W-:Y:S05]  /*8400*/  BSYNC B1 ;  /* 0x0000000000017941 */ /* 0x000fea0003800000 */
.L_x_147:
        /* <DEDUP_REMOVED lines=12> */
.L_x_150:
[----:B------:R-:W-:Y:S05]  /*84d0*/  BSYNC B1 ;  /* 0x0000000000017941 */ /* 0x000fea0003800000 */
.L_x_149:
        /* <DEDUP_REMOVED lines=12> */
.L_x_152:
[----:B------:R-:W-:Y:S05]  /*85a0*/  BSYNC B1 ;  /* 0x0000000000017941 */ /* 0x000fea0003800000 */
.L_x_151:
        /* <DEDUP_REMOVED lines=12> */
.L_x_154:
[----:B------:R-:W-:Y:S05]  /*8670*/  BSYNC B1 ;  /* 0x0000000000017941 */ /* 0x000fea0003800000 */
.L_x_153:
        /* <DEDUP_REMOVED lines=12> */
.L_x_156:
[----:B------:R-:W-:Y:S05]  /*8740*/  BSYNC B1 ;  /* 0x0000000000017941 */ /* 0x000fea0003800000 */
.L_x_155:
        /* <DEDUP_REMOVED lines=12> */
.L_x_158:
[----:B------:R-:W-:Y:S05]  /*8810*/  BSYNC B1 ;  /* 0x0000000000017941 */ /* 0x000fea0003800000 */
.L_x_157:
        /* <DEDUP_REMOVED lines=12> */
.L_x_160:
[----:B------:R-:W-:Y:S05]  /*88e0*/  BSYNC B1 ;  /* 0x0000000000017941 */ /* 0x000fea0003800000 */
.L_x_159:
        /* <DEDUP_REMOVED lines=12> */
.L_x_162:
[----:B------:R-:W-:Y:S05]  /*89b0*/  BSYNC B1 ;  /* 0x0000000000017941 */ /* 0x000fea0003800000 */
.L_x_161:
        /* <DEDUP_REMOVED lines=12> */
.L_x_164:
[----:B------:R-:W-:Y:S05]  /*8a80*/  BSYNC B1 ;  /* 0x0000000000017941 */ /* 0x000fea0003800000 */
.L_x_163:
        /* <DEDUP_REMOVED lines=12> */
.L_x_166:
[----:B------:R-:W-:Y:S05]  /*8b50*/  BSYNC B1 ;  /* 0x0000000000017941 */ /* 0x000fea0003800000 */
.L_x_165:
        /* <DEDUP_REMOVED lines=12> */
.L_x_168:
[----:B------:R-:W-:Y:S05]  /*8c20*/  BSYNC B1 ;  /* 0x0000000000017941 */ /* 0x000fea0003800000 */
.L_x_167:
        /* <DEDUP_REMOVED lines=12> */
.L_x_170:
[----:B------:R-:W-:Y:S05]  /*8cf0*/  BSYNC B1 ;  /* 0x0000000000017941 */ /* 0x000fea0003800000 */
.L_x_169:
        /* <DEDUP_REMOVED lines=12> */
.L_x_172:
[----:B------:R-:W-:Y:S05]  /*8dc0*/  BSYNC B1 ;  /* 0x0000000000017941 */ /* 0x000fea0003800000 */
.L_x_171:
        /* <DEDUP_REMOVED lines=12> */
.L_x_174:
[----:B------:R-:W-:Y:S05]  /*8e90*/  BSYNC B1 ;  /* 0x0000000000017941 */ /* 0x000fea0003800000 */
.L_x_173:
        /* <DEDUP_REMOVED lines=12> */
.L_x_176:
[----:B------:R-:W-:Y:S05]  /*8f60*/  BSYNC B1 ;  /* 0x0000000000017941 */ /* 0x000fea0003800000 */
.L_x_175:
        /* <DEDUP_REMOVED lines=12> */
.L_x_178:
[----:B------:R-:W-:Y:S05]  /*9030*/  BSYNC B1 ;  /* 0x0000000000017941 */ /* 0x000fea0003800000 */
.L_x_177:
        /* <DEDUP_REMOVED lines=12> */
.L_x_180:
[----:B------:R-:W-:Y:S05]  /*9100*/  BSYNC B1 ;  /* 0x0000000000017941 */ /* 0x000fea0003800000 */
.L_x_179:
        /* <DEDUP_REMOVED lines=12> */
.L_x_182:
[----:B------:R-:W-:Y:S05]  /*91d0*/  BSYNC B1 ;  /* 0x0000000000017941 */ /* 0x000fea0003800000 */
.L_x_181:
        /* <DEDUP_REMOVED lines=12> */
.L_x_184:
[----:B------:R-:W-:Y:S05]  /*92a0*/  BSYNC B1 ;  /* 0x0000000000017941 */ /* 0x000fea0003800000 */
.L_x_183:
[----:B-----5:R-:W-:Y:S01]  /*92b0*/  LOP3.LUT R32, R32, 0xff, RZ, 0xc0, !PT ;  /* 0x000000ff20207812 */ /* 0x020fe200078ec0ff */
[----:B------:R-:W-:Y:S01]  /*92c0*/  BSSY B1, `(.L_x_185) ;  /* 0x000000b000017945 */ /* 0x000fe20003800000 */
[----:B------:R-:W-:Y:S02]  /*92d0*/  ISETP.LT.OR P4, PT, R35, 0x99, !P0 ;  /* 0x000000992300780c */ /* 0x000fe40004781670 */
[----:B------:R-:W-:-:S05]  /*92e0*/  F2FP.F16.E5M2.UNPACK_B R32, R32 ;  /* 0x00000020ff20723e */ /* 0x000fca00020004ff */
[----:B------:R-:W-:-:S05]  /*92f0*/  HADD2.F32 R32, -RZ, R32.H0_H0 ;  /* 0x20000020ff207230 */ /* 0x000fca0000004100 */
[----:B------:R-:W-:-:S04]  /*9300*/  FMUL R32, R32, UR19 ;  /* 0x0000001320207c20 */ /* 0x000fc80008400000 */
[----:B------:R-:W-:Y:S01]  /*9310*/  FFMA R32, R23, UR20, R32 ;  /* 0x0000001417207c23 */ /* 0x000fe20008000020 */
[----:B------:R-:W-:-:S04]  /*9320*/  PRMT R23, RZ, 0x7610, R23 ;  /* 0x00007610ff177816 */ /* 0x000fc80000000017 */
[----:B-1----:R-:W-:-:S05]  /*9330*/  F2FP.SATFINITE.E5M2.F32.PACK_AB_MERGE_C R33, RZ, R32, RZ ;  /* 0x00000020ff21723e */ /* 0x002fca00048060ff */
[----:B------:R1:W-:Y:S01]  /*9340*/  @!P3 STG.E.U8 desc[UR16][R26.64+0x91], R33 ;  /* 0x000091211a00b986 */ /* 0x0003e2000c101110 */
[----:B------:R-:W-:Y:S05]  /*9350*/  @P4 BRA `(.L_x_186) ;  /* 0x0000000000044947 */ /* 0x000fea0003800000 */
[----:B------:R0:W5:Y:S02]  /*9360*/  LDG.E.U8 R23, desc[UR16][R28.64+0x98] ;  /* 0x000098101c177981 */ /* 0x000164000c1e1100 */
.L_x_186:
[----:B------:R-:W-:Y:S05]  /*9370*/  BSYNC B1 ;  /* 0x0000000000017941 */ /* 0x000fea0003800000 */
.L_x_185:
        /* <DEDUP_REMOVED lines=8> */
[----:B------:R-:W-:-:S05]  /*9400*/  F2FP.SATFINITE.E5M2.F32.PACK_AB_MERGE_C R23, RZ, R23, RZ ;  /* 0x00000017ff17723e */ /* 0x000fca00048060ff */
[----:B------:R0:W-:Y:S01]  /*9410*/  @!P4 STG.E.U8 desc[UR16][R24.64+0x98], R23 ;  /* 0x000098171800c986 */ /* 0x0001e2000c101110 */
[----:B------:R-:W-:Y:S05]  /*9420*/  @P3 BRA `(.L_x_188) ;  /* 0x0000000000043947 */ /* 0x000fea0003800000 */
[----:B------:R0:W5:Y:S02]  /*9430*/  LDG.E.U8 R22, desc[UR16][R28.64+0x99] ;  /* 0x000099101c167981 */ /* 0x000164000c1e1100 */
.L_x_188:
[----:B------:R-:W-:Y:S05]  /*9440*/  BSYNC B1 ;  /* 0x0000000000017941 */ /* 0x000fea0003800000 */
.L_x_187:
        /* <DEDUP_REMOVED lines=8> */
[----:B0-----:R-:W-:-:S05]  /*94d0*/  F2FP.SATFINITE.E5M2.F32.PACK_AB_MERGE_C R23, RZ, R22, RZ ;  /* 0x00000016ff17723e */ /* 0x001fca00048060ff */
[----:B------:R0:W-:Y:S01]  /*94e0*/  @!P3 STG.E.U8 desc[UR16][R24.64+0x99], R23 ;  /* 0x000099171800b986 */ /* 0x0001e2000c101110 */
[----:B------:R-:W-:Y:S05]  /*94f0*/  @P4 BRA `(.L_x_190) ;  /* 0x0000000000044947 */ /* 0x000fea0003800000 */
[----:B------:R0:W5:Y:S02]  /*9500*/  LDG.E.U8 R21, desc[UR16][R30.64+0x98] ;  /* 0x000098101e157981 */ /* 0x000164000c1e1100 */
.L_x_190:
[----:B------:R-:W-:Y:S05]  /*9510*/  BSYNC B1 ;  /* 0x0000000000017941 */ /* 0x000fea0003800000 */
.L_x_189:
        /* <DEDUP_REMOVED lines=12> */
.L_x_192:
[----:B------:R-:W-:Y:S05]  /*95e0*/  BSYNC B1 ;  /* 0x0000000000017941 */ /* 0x000fea0003800000 */
.L_x_191:
        /* <DEDUP_REMOVED lines=12> */
.L_x_194:
[----:B------:R-:W-:Y:S05]  /*96b0*/  BSYNC B1 ;  /* 0x0000000000017941 */ /* 0x000fea0003800000 */
.L_x_193:
        /* <DEDUP_REMOVED lines=12> */
.L_x_196:
[----:B------:R-:W-:Y:S05]  /*9780*/  BSYNC B1 ;  /* 0x0000000000017941 */ /* 0x000fea0003800000 */
.L_x_195:
        /* <DEDUP_REMOVED lines=12> */
.L_x_198:
[----:B------:R-:W-:Y:S05]  /*9850*/  BSYNC B1 ;  /* 0x0000000000017941 */ /* 0x000fea0003800000 */
.L_x_197:
        /* <DEDUP_REMOVED lines=12> */
.L_x_200:
[----:B------:R-:W-:Y:S05]  /*9920*/  BSYNC B1 ;  /* 0x0000000000017941 */ /* 0x000fea0003800000 */
.L_x_199:
        /* <DEDUP_REMOVED lines=12> */
.L_x_202:
[----:B------:R-:W-:Y:S05]  /*99f0*/  BSYNC B1 ;  /* 0x0000000000017941 */ /* 0x000fea0003800000 */
.L_x_201:
        /* <DEDUP_REMOVED lines=12> */
.L_x_204:
[----:B------:R-:W-:Y:S05]  /*9ac0*/  BSYNC B1 ;  /* 0x0000000000017941 */ /* 0x000fea0003800000 */
.L_x_203:
        /* <DEDUP_REMOVED lines=12> */
.L_x_206:
[----:B------:R-:W-:Y:S05]  /*9b90*/  BSYNC B1 ;  /* 0x0000000000017941 */ /* 0x000fea0003800000 */
.L_x_205:
        /* <DEDUP_REMOVED lines=12> */
.L_x_208:
[----:B------:R-:W-:Y:S05]  /*9c60*/  BSYNC B1 ;  /* 0x0000000000017941 */ /* 0x000fea0003800000 */
.L_x_207:
        /* <DEDUP_REMOVED lines=12> */
.L_x_210:
[----:B------:R-:W-:Y:S05]  /*9d30*/  BSYNC B1 ;  /* 0x0000000000017941 */ /* 0x000fea0003800000 */
.L_x_209:
        /* <DEDUP_REMOVED lines=12> */
.L_x_212:
[----:B------:R-:W-:Y:S05]  /*9e00*/  BSYNC B1 ;  /* 0x0000000000017941 */ /* 0x000fea0003800000 */
.L_x_211:
        /* <DEDUP_REMOVED lines=12> */
.L_x_214:
[----:B------:R-:W-:Y:S05]  /*9ed0*/  BSYNC B1 ;  /* 0x0000000000017941 */ /* 0x000fea0003800000 */
.L_x_213:
        /* <DEDUP_REMOVED lines=12> */
.L_x_216:
[----:B------:R-:W-:Y:S05]  /*9fa0*/  BSYNC B1 ;  /* 0x0000000000017941 */ /* 0x000fea0003800000 */
.L_x_215:
        /* <DEDUP_REMOVED lines=12> */
.L_x_218:
[----:B------:R-:W-:Y:S05]  /*a070*/  BSYNC B1 ;  /* 0x0000000000017941 */ /* 0x000fea0003800000 */
.L_x_217:
        /* <DEDUP_REMOVED lines=12> */
.L_x_220:
[----:B------:R-:W-:Y:S05]  /*a140*/  BSYNC B1 ;  /* 0x0000000000017941 */ /* 0x000fea0003800000 */
.L_x_219:
        /* <DEDUP_REMOVED lines=12> */
.L_x_222:
[----:B------:R-:W-:Y:S05]  /*a210*/  BSYNC B1 ;  /* 0x0000000000017941 */ /* 0x000fea0003800000 */
.L_x_221:
        /* <DEDUP_REMOVED lines=12> */
.L_x_224:
[----:B------:R-:W-:Y:S05]  /*a2e0*/  BSYNC B1 ;  /* 0x0000000000017941 */ /* 0x000fea0003800000 */
.L_x_223:
        /* <DEDUP_REMOVED lines=12> */
.L_x_226:
[----:B------:R-:W-:Y:S05]  /*a3b0*/  BSYNC B1 ;  /* 0x0000000000017941 */ /* 0x000fea0003800000 */
.L_x_225:
        /* <DEDUP_REMOVED lines=12> */
.L_x_228:
[----:B------:R-:W-:Y:S05]  /*a480*/  BSYNC B1 ;  /* 0x0000000000017941 */ /* 0x000fea0003800000 */
.L_x_227:
[----:B-----5:R-:W-:Y:S01]  /*a490*/  LOP3.LUT R2, R2, 0xff, RZ, 0xc0, !PT ;  /* 0x000000ff02027812 */ /* 0x020fe200078ec0ff */
[----:B------:R-:W-:Y:S01]  /*a4a0*/  BSSY B1, `(.L_x_229) ;  /* 0x000000b000017945 */ /* 0x000fe20003800000 */
[----:B------:R-:W-:Y:S02]  /*a4b0*/  ISETP.LT.OR P4, PT, R35, 0xc1, !P1 ;  /* 0x000000c12300780c */ /* 0x000fe40004f81670 */
[----:B------:R-:W-:-:S05]  /*a4c0*/  F2FP.F16.E5M2.UNPACK_B R2, R2 ;  /* 0x00000002ff02723e */ /* 0x000fca00020004ff */
[----:B------:R-:W-:-:S05]  /*a4d0*/  HADD2.F32 R2, -RZ, R2.H0_H0 ;  /* 0x20000002ff027230 */ /* 0x000fca0000004100 */
[----:B0-----:R-:W-:-:S04]  /*a4e0*/  FMUL R3, R2, UR19 ;  /* 0x0000001302037c20 */ /* 0x001fc80008400000 */
[----:B------:R-:W-:Y:S01]  /*a4f0*/  FFMA R3, R0, UR20, R3 ;  /* 0x0000001400037c23 */ /* 0x000fe20008000003 */
[----:B------:R-:W-:-:S04]  /*a500*/  PRMT R0, RZ, 0x7610, R0 ;  /* 0x00007610ff007816 */ /* 0x000fc80000000000 */
[----:B------:R-:W-:-:S05]  /*a510*/  F2FP.SATFINITE.E5M2.F32.PACK_AB_MERGE_C R3, RZ, R3, RZ ;  /* 0x00000003ff03723e */ /* 0x000fca00048060ff */
[----:B------:R0:W-:Y:S01]  /*a520*/  @!P3 STG.E.U8 desc[UR16][R24.64+0xc1], R3 ;  /* 0x0000c1031800b986 */ /* 0x0001e2000c101110 */
[----:B------:R-:W-:Y:S05]  /*a530*/  @P4 BRA `(.L_x_230) ;  /* 0x0000000000044947 */ /* 0x000fea0003800000 */
[----:B------:R0:W5:Y:S02]  /*a540*/  LDG.E.U8 R0, desc[UR16][R30.64+0xc0] ;  /* 0x0000c0101e007981 */ /* 0x000164000c1e1100 */
.L_x_230:
[----:B------:R-:W-:Y:S05]  /*a550*/  BSYNC B1 ;  /* 0x0000000000017941 */ /* 0x000fea0003800000 */
.L_x_229:
[----:B------:R-:W2:Y:S01]  /*a560*/  LDL.LU R2, [R1] ;  /* 0x0000000001027983 */ /* 0x000ea20000300800 */
[----:B-----5:R-:W-:Y:S01]  /*a570*/  LOP3.LUT R0, R0, 0xff, RZ, 0xc0, !PT ;  /* 0x000000ff00007812 */ /* 0x020fe200078ec0ff */
[----:B------:R-:W-:Y:S01]  /*a580*/  BSSY B1, `(.L_x_231) ;  /* 0x000000b000017945 */ /* 0x000fe20003800000 */
[----:B------:R-:W-:Y:S02]  /*a590*/  ISETP.LT.OR P3, PT, R35, 0xc2, !P1 ;  /* 0x000000c22300780c */ /* 0x000fe40004f61670 */
[----:B------:R-:W-:-:S05]  /*a5a0*/  F2FP.F16.E5M2.UNPACK_B R0, R0 ;  /* 0x00000000ff00723e */ /* 0x000fca00020004ff */
[----:B------:R-:W-:-:S05]  /*a5b0*/  HADD2.F32 R0, -RZ, R0.H0_H0 ;  /* 0x20000000ff007230 */ /* 0x000fca0000004100 */
[----:B------:R-:W-:-:S04]  /*a5c0*/  FMUL R0, R0, UR19 ;  /* 0x0000001300007c20 */ /* 0x000fc80008400000 */
[----:B--2---:R-:W-:-:S05]  /*a5d0*/  FFMA R0, R2, UR20, R0 ;  /* 0x0000001402007c23 */ /* 0x004fca0008000000 */
[----:B0-----:R-:W-:Y:S02]  /*a5e0*/  F2FP.SATFINITE.E5M2.F32.PACK_AB_MERGE_C R3, RZ, R0, RZ ;  /* 0x00000000ff03723e */ /* 0x001fe400048060ff */
[----:B------:R-:W-:-:S03]  /*a5f0*/  PRMT R0, RZ, 0x7610, R0 ;  /* 0x00007610ff007816 */ /* 0x000fc60000000000 */
[----:B------:R0:W-:Y:S01]  /*a600*/  @!P4 STG.E.U8 desc[UR16][R26.64+0xc0], R3 ;  /* 0x0000c0031a00c986 */ /* 0x0001e2000c101110 */
[----:B------:R-:W-:Y:S05]  /*a610*/  @P3 BRA `(.L_x_232) ;  /* 0x0000000000043947 */ /* 0x000fea0003800000 */
[----:B------:R2:W5:Y:S02]  /*a620*/  LDG.E.U8 R0, desc[UR16][R30.64+0xc1] ;  /* 0x0000c1101e007981 */ /* 0x000564000c1e1100 */
.L_x_232:
[----:B------:R-:W-:Y:S05]  /*a630*/  BSYNC B1 ;  /* 0x0000000000017941 */ /* 0x000fea0003800000 */
.L_x_231:
[----:B------:R-:W3:Y:S01]  /*a640*/  LDL.LU R2, [R1+0x4] ;  /* 0x0000040001027983 */ /* 0x000ee20000300800 */
[----:B-----5:R-:W-:Y:S01]  /*a650*/  LOP3.LUT R0, R0, 0xff, RZ, 0xc0, !PT ;  /* 0x000000ff00007812 */ /* 0x020fe200078ec0ff */
[----:B------:R-:W-:Y:S01]  /*a660*/  BSSY B1, `(.L_x_233) ;  /* 0x000000b000017945 */ /* 0x000fe20003800000 */
[----:B------:R-:W-:Y:S02]  /*a670*/  ISETP.LT.OR P4, PT, R35, 0xc9, !P0 ;  /* 0x000000c92300780c */ /* 0x000fe40004781670 */
[----:B------:R-:W-:-:S05]  /*a680*/  F2FP.F16.E5M2.UNPACK_B R0, R0 ;  /* 0x00000000ff00723e */ /* 0x000fca00020004ff */
[----:B------:R-:W-:-:S05]  /*a690*/  HADD2.F32 R0, -RZ, R0.H0_H0 ;  /* 0x20000000ff007230 */ /* 0x000fca0000004100 */
[----:B------:R-:W-:-:S04]  /*a6a0*/  FMUL R0, R0, UR19 ;  /* 0x0000001300007c20 */ /* 0x000fc80008400000 */
[----:B---3--:R-:W-:-:S05]  /*a6b0*/  FFMA R0, R2, UR20, R0 ;  /* 0x0000001402007c23 */ /* 0x008fca0008000000 */
[----:B0-----:R-:W-:Y:S02]  /*a6c0*/  F2FP.SATFINITE.E5M2.F32.PACK_AB_MERGE_C R3, RZ, R0, RZ ;  /* 0x00000000ff03723e */ /* 0x001fe400048060ff */
[----:B------:R-:W-:-:S03]  /*a6d0*/  PRMT R0, RZ, 0x7610, R0 ;  /* 0x00007610ff007816 */ /* 0x000fc60000000000 */
[----:B------:R0:W-:Y:S01]  /*a6e0*/  @!P3 STG.E.U8 desc[UR16][R26.64+0xc1], R3 ;  /* 0x0000c1031a00b986 */ /* 0x0001e2000c101110 */
[----:B------:R-:W-:Y:S05]  /*a6f0*/  @P4 BRA `(.L_x_234) ;  /* 0x0000000000044947 */ /* 0x000fea0003800000 */
[----:B------:R3:W5:Y:S02]  /*a700*/  LDG.E.U8 R0, desc[UR16][R28.64+0xc8] ;  /* 0x0000c8101c007981 */ /* 0x000764000c1e1100 */
.L_x_234:
[----:B------:R-:W-:Y:S05]  /*a710*/  BSYNC B1 ;  /* 0x0000000000017941 */ /* 0x000fea0003800000 */
.L_x_233:
[----:B------:R-:W2:Y:S01]  /*a720*/  LDL.LU R2, [R1+0x8] ;  /* 0x0000080001027983 */ /* 0x000ea20000300800 */
        /* <DEDUP_REMOVED lines=12> */
.L_x_236:
[----:B------:R-:W-:Y:S05]  /*a7f0*/  BSYNC B1 ;  /* 0x0000000000017941 */ /* 0x000fea0003800000 */
.L_x_235:
        /* <DEDUP_REMOVED lines=13> */
.L_x_238:
[----:B------:R-:W-:Y:S05]  /*a8d0*/  BSYNC B1 ;  /* 0x0000000000017941 */ /* 0x000fea0003800000 */
.L_x_237:
        /* <DEDUP_REMOVED lines=13> */
.L_x_240:
[----:B------:R-:W-:Y:S05]  /*a9b0*/  BSYNC B1 ;  /* 0x0000000000017941 */ /* 0x000fea0003800000 */
.L_x_239:
        /* <DEDUP_REMOVED lines=13> */
.L_x_242:
[----:B------:R-:W-:Y:S05]  /*aa90*/  BSYNC B1 ;  /* 0x0000000000017941 */ /* 0x000fea0003800000 */
.L_x_241:
        /* <DEDUP_REMOVED lines=13> */
.L_x_244:
[----:B------:R-:W-:Y:S05]  /*ab70*/  BSYNC B1 ;  /* 0x0000000000017941 */ /* 0x000fea0003800000 */
.L_x_243:
        /* <DEDUP_REMOVED lines=13> */
.L_x_246:
[----:B------:R-:W-:Y:S05]  /*ac50*/  BSYNC B1 ;  /* 0x0000000000017941 */ /* 0x000fea0003800000 */
.L_x_245:
        /* <DEDUP_REMOVED lines=13> */
.L_x_248:
[----:B------:R-:W-:Y:S05]  /*ad30*/  BSYNC B1 ;  /* 0x0000000000017941 */ /* 0x000fea0003800000 */
.L_x_247:
        /* <DEDUP_REMOVED lines=13> */
.L_x_250:
[----:B------:R-:W-:Y:S05]  /*ae10*/  BSYNC B1 ;  /* 0x0000000000017941 */ /* 0x000fea0003800000 */
.L_x_249:
        /* <DEDUP_REMOVED lines=13> */
.L_x_252:
[----:B------:R-:W-:Y:S05]  /*aef0*/  BSYNC B1 ;  /* 0x0000000000017941 */ /* 0x000fea0003800000 */
.L_x_251:
        /* <DEDUP_REMOVED lines=13> */
.L_x_254:
[----:B------:R-:W-:Y:S05]  /*afd0*/  BSYNC B1 ;  /* 0x0000000000017941 */ /* 0x000fea0003800000 */
.L_x_253:
        /* <DEDUP_REMOVED lines=13> */
.L_x_256:
[----:B------:R-:W-:Y:S05]  /*b0b0*/  BSYNC B1 ;  /* 0x0000000000017941 */ /* 0x000fea0003800000 */
.L_x_255:
        /* <DEDUP_REMOVED lines=13> */
.L_x_258:
[----:B------:R-:W-:Y:S05]  /*b190*/  BSYNC B1 ;  /* 0x0000000000017941 */ /* 0x000fea0003800000 */
.L_x_257:
        /* <DEDUP_REMOVED lines=13> */
.L_x_260:
[----:B------:R-:W-:Y:S05]  /*b270*/  BSYNC B1 ;  /* 0x0000000000017941 */ /* 0x000fea0003800000 */
.L_x_259:
        /* <DEDUP_REMOVED lines=13> */
.L_x_262:
[----:B------:R-:W-:Y:S05]  /*b350*/  BSYNC B1 ;  /* 0x0000000000017941 */ /* 0x000fea0003800000 */
.L_x_261:
        /* <DEDUP_REMOVED lines=13> */
.L_x_264:
[----:B------:R-:W-:Y:S05]  /*b430*/  BSYNC B1 ;  /* 0x0000000000017941 */ /* 0x000fea0003800000 */
.L_x_263:
        /* <DEDUP_REMOVED lines=13> */
.L_x_266:
[----:B------:R-:W-:Y:S05]  /*b510*/  BSYNC B1 ;  /* 0x0000000000017941 */ /* 0x000fea0003800000 */
.L_x_265:
        /* <DEDUP_REMOVED lines=13> */
.L_x_268:
[----:B------:R-:W-:Y:S05]  /*b5f0*/  BSYNC B1 ;  /* 0x0000000000017941 */ /* 0x000fea0003800000 */
.L_x_267:
        /* <DEDUP_REMOVED lines=13> */
.L_x_270:
[----:B------:R-:W-:Y:S05]  /*b6d0*/  BSYNC B1 ;  /* 0x0000000000017941 */ /* 0x000fea0003800000 */
.L_x_269:
        /* <DEDUP_REMOVED lines=13> */
.L_x_272:
[----:B------:R-:W-:Y:S05]  /*b7b0*/  BSYNC B1 ;  /* 0x0000000000017941 */ /* 0x000fea0003800000 */
.L_x_271:
        /* <DEDUP_REMOVED lines=13> */
.L_x_274:
[----:B------:R-:W-:Y:S05]  /*b890*/  BSYNC B1 ;  /* 0x0000000000017941 */ /* 0x000fea0003800000 */
.L_x_273:
        /* <DEDUP_REMOVED lines=13> */
.L_x_276:
[----:B------:R-:W-:Y:S05]  /*b970*/  BSYNC B1 ;  /* 0x0000000000017941 */ /* 0x000fea0003800000 */
.L_x_275:
        /* <DEDUP_REMOVED lines=13> */
.L_x_278:
[----:B------:R-:W-:Y:S05]  /*ba50*/  BSYNC B1 ;  /* 0x0000000000017941 */ /* 0x000fea0003800000 */
.L_x_277:
        /* <DEDUP_REMOVED lines=13> */
.L_x_280:
[----:B------:R-:W-:Y:S05]  /*bb30*/  BSYNC B1 ;  /* 0x0000000000017941 */ /* 0x000fea0003800000 */
.L_x_279:
        /* <DEDUP_REMOVED lines=13> */
.L_x_282:
[----:B------:R-:W-:Y:S05]  /*bc10*/  BSYNC B1 ;  /* 0x0000000000017941 */ /* 0x000fea0003800000 */
.L_x_281:
        /* <DEDUP_REMOVED lines=13> */
.L_x_284:
[----:B------:R-:W-:Y:S05]  /*bcf0*/  BSYNC B1 ;  /* 0x0000000000017941 */ /* 0x000fea0003800000 */
.L_x_283:
        /* <DEDUP_REMOVED lines=13> */
.L_x_286:
[----:B------:R-:W-:Y:S05]  /*bdd0*/  BSYNC B1 ;  /* 0x0000000000017941 */ /* 0x000fea0003800000 */
.L_x_285:
        /* <DEDUP_REMOVED lines=13> */
.L_x_288:
[----:B------:R-:W-:Y:S05]  /*beb0*/  BSYNC B1 ;  /* 0x0000000000017941 */ /* 0x000fea0003800000 */
.L_x_287:
[----:B------:R-:W-:Y:S05]  /*bec0*/  @P1 BRA `(.L_x_289) ;  /* 0x0000002000a41947 */ /* 0x000fea0003800000 */
[----:B------:R-:W2:Y:S01]  /*bed0*/  LDL.LU R2, [R1+0x74] ;  /* 0x0000740001027983 */ /* 0x000ea20000300800 */
[----:B-----5:R-:W-:-:S04]  /*bee0*/  LOP3.LUT R0, R0, 0xff, RZ, 0xc0, !PT ;  /* 0x000000ff00007812 */ /* 0x020fc800078ec0ff */
[----:B------:R-:W-:-:S05]  /*bef0*/  F2FP.F16.E5M2.UNPACK_B R0, R0 ;  /* 0x00000000ff00723e */ /* 0x000fca00020004ff */
[----:B------:R-:W-:-:S05]  /*bf00*/  HADD2.F32 R0, -RZ, R0.H0_H0 ;  /* 0x20000000ff007230 */ /* 0x000fca0000004100 */
[----:B------:R-:W-:-:S04]  /*bf10*/  FMUL R0, R0, UR19 ;  /* 0x0000001300007c20 */ /* 0x000fc80008400000 */
[----:B--2---:R-:W-:-:S05]  /*bf20*/  FFMA R0, R2, UR20, R0 ;  /* 0x0000001402007c23 */ /* 0x004fca0008000000 */
[----:B0-----:R-:W-:-:S05]  /*bf30*/  F2FP.SATFINITE.E5M2.F32.PACK_AB_MERGE_C R3, RZ, R0, RZ ;  /* 0x00000000ff03723e */ /* 0x001fca00048060ff */
[----:B------:R0:W-:Y:S01]  /*bf40*/  STG.E.U8 desc[UR16][R26.64+0xf9], R3 ;  /* 0x0000f9031a007986 */ /* 0x0001e2000c101110 */
[----:B------:R-:W-:Y:S05]  /*bf50*/  BRA `(.L_x_289) ;  /* 0x0000002000807947 */ /* 0x000fea0003800000 */
.L_x_32:
[----:B------:R-:W-:Y:S01]  /*bf60*/  ISETP.GE.AND P1, PT, R38, 0x1, PT ;  /* 0x000000012600780c */ /* 0x000fe20003f26270 */
[----:B------:R-:W-:Y:S01]  /*bf70*/  FMUL R226, R226, UR20 ;  /* 0x00000014e2e27c20 */ /* 0x000fe20008400000 */
[----:B------:R-:W2:Y:S01]  /*bf80*/  LDL.LU R227, [R1+0x10] ;  /* 0x0000100001e37983 */ /* 0x000ea20000300800 */
[----:B------:R-:W-:Y:S01]  /*bf90*/  ISETP.GE.AND P0, PT, R38, 0x9, PT ;  /* 0x000000092600780c */ /* 0x000fe20003f06270 */
[----:B------:R-:W-:Y:S01]  /*bfa0*/  FMUL R225, R225, UR20 ;  /* 0x00000014e1e17c20 */ /* 0x000fe20008400000 */
[C---:B------:R-:W-:Y:S02]  /*bfb0*/  ISETP.LT.OR P4, PT, R35.reuse, 0x1, !P1 ;  /* 0x000000012300780c */ /* 0x040fe40004f81670 */
[C---:B------:R-:W-:Y:S02]  /*bfc0*/  ISETP.LT.OR P5, PT, R35.reuse, 0x2, !P1 ;  /* 0x000000022300780c */ /* 0x040fe40004fa1670 */
[----:B------:R-:W-:Y:S02]  /*bfd0*/  F2FP.SATFINITE.E5M2.F32.PACK_AB_MERGE_C R29, RZ, R226, RZ ;  /* 0x000000e2ff1d723e */ /* 0x000fe400048060ff */
[C---:B------:R-:W-:Y:S01]  /*bfe0*/  ISETP.LT.OR P3, PT, R35.reuse, 0x1, !P0 ;  /* 0x000000012300780c */ /* 0x040fe20004761670 */
[----:B------:R-:W-:Y:S01]  /*bff0*/  FMUL R224, R224, UR20 ;  /* 0x00000014e0e07c20 */ /* 0x000fe20008400000 */
[----:B------:R-:W-:Y:S01]  /*c000*/  ISETP.LT.OR P6, PT, R35, 0xa, !P1 ;  /* 0x0000000a2300780c */ /* 0x000fe20004fc1670 */
[----:B------:R-:W-:Y:S01]  /*c010*/  FMUL R223, R223, UR20 ;  /* 0x00000014dfdf7c20 */ /* 0x000fe20008400000 */
[----:B------:R-:W-:Y:S01]  /*c020*/  F2FP.SATFINITE.E5M2.F32.PACK_AB_MERGE_C R225, RZ, R225, RZ ;  /* 0x000000e1ffe1723e */ /* 0x000fe200048060ff */
[----:B------:R-:W-:Y:S01]  /*c030*/  FMUL R221, R221, UR20 ;  /* 0x00000014dddd7c20 */ /* 0x000fe20008400000 */
[----:B------:R-:W-:Y:S01]  /*c040*/  FMUL R222, R222, UR20 ;  /* 0x00000014dede7c20 */ /* 0x000fe20008400000 */
[----:B------:R0:W-:Y:S01]  /*c050*/  @!P4 STG.E.U8 desc[UR16][R24.64], R29 ;  /* 0x0000001d1800c986 */ /* 0x0001e2000c101110 */
[----:B------:R-:W-:-:S02]  /*c060*/  ISETP.LT.OR P4, PT, R35, 0x2, !P0 ;  /* 0x000000022300780c */ /* 0x000fc40004781670 */
[----:B------:R-:W-:Y:S01]  /*c070*/  F2FP.SATFINITE.E5M2.F32.PACK_AB_MERGE_C R31, RZ, R224, RZ ;  /* 0x000000e0ff1f723e */ /* 0x000fe200048060ff */
[----:B------:R1:W-:Y:S01]  /*c080*/  @!P5 STG.E.U8 desc[UR16][R24.64+0x1], R225 ;  /* 0x000001e11800d986 */ /* 0x0003e2000c101110 */
[C---:B------:R-:W-:Y:S02]  /*c090*/  ISETP.LT.OR P5, PT, R35.reuse, 0x9, !P1 ;  /* 0x000000092300780c */ /* 0x040fe40004fa1670 */
[----:B------:R-:W-:Y:S01]  /*c0a0*/  F2FP.SATFINITE.E5M2.F32.PACK_AB_MERGE_C R223, RZ, R223, RZ ;  /* 0x000000dfffdf723e */ /* 0x000fe200048060ff */
[----:B------:R-:W-:Y:S01]  /*c0b0*/  FMUL R220, R220, UR20 ;  /* 0x00000014dcdc7c20 */ /* 0x000fe20008400000 */
[----:B------:R-:W-:Y:S01]  /*c0c0*/  F2FP.SATFINITE.E5M2.F32.PACK_AB_MERGE_C R221, RZ, R221, RZ ;  /* 0x000000ddffdd723e */ /* 0x000fe200048060ff */
[----:B------:R-:W-:Y:S01]  /*c0d0*/  @!P3 STG.E.U8 desc[UR16][R26.64], R31 ;  /* 0x0000001f1a00b986 */ /* 0x000fe2000c101110 */
[----:B------:R-:W-:-:S03]  /*c0e0*/  ISETP.LT.OR P3, PT, R35, 0x9, !P0 ;  /* 0x000000092300780c */ /* 0x000fc60004761670 */
[----:B------:R-:W-:Y:S01]  /*c0f0*/  @!P4 STG.E.U8 desc[UR16][R26.64+0x1], R223 ;  /* 0x000001df1a00c986 */ /* 0x000fe2000c101110 */
[----:B------:R-:W-:-:S03]  /*c100*/  ISETP.LT.OR P4, PT, R35, 0xa, !P0 ;  /* 0x0000000a2300780c */ /* 0x000fc60004781670 */
[----:B------:R-:W-:Y:S01]  /*c110*/  @!P6 STG.E.U8 desc[UR16][R24.64+0x9], R221 ;  /* 0x000009dd1800e986 */ /* 0x000fe2000c101110 */
[----:B------:R-:W-:Y:S01]  /*c120*/  ISETP.LT.OR P6, PT, R35, 0x12, !P1 ;  /* 0x000000122300780c */ /* 0x000fe20004fc1670 */
[----:B------:R-:W-:Y:S01]  /*c130*/  FMUL R219, R219, UR20 ;  /* 0x00000014dbdb7c20 */ /* 0x000fe20008400000 */
[----:B0-----:R-:W-:Y:S01]  /*c140*/  F2FP.SATFINITE.E5M2.F32.PACK_AB_MERGE_C R29, RZ, R222, RZ ;  /* 0x000000deff1d723e */ /* 0x001fe200048060ff */
[----:B------:R-:W-:Y:S01]  /*c150*/  FMUL R217, R217, UR20 ;  /* 0x00000014d9d97c20 */ /* 0x000fe20008400000 */
[----:B------:R-:W3:Y:S01]  /*c160*/  LDL.LU R226, [R1+0xc] ;  /* 0x00000c0001e27983 */ /* 0x000ee20000300800 */
[----:B------:R-:W-:Y:S02]  /*c170*/  F2FP.SATFINITE.E5M2.F32.PACK_AB_MERGE_C R33, RZ, R220, RZ ;  /* 0x000000dcff21723e */ /* 0x000fe400048060ff */
[----:B------:R-:W-:Y:S01]  /*c180*/  F2FP.SATFINITE.E5M2.F32.PACK_AB_MERGE_C R219, RZ, R219, RZ ;  /* 0x000000dbffdb723e */ /* 0x000fe200048060ff */
[----:B------:R0:W-:Y:S01]  /*c190*/  @!P5 STG.E.U8 desc[UR16][R24.64+0x8], R29 ;  /* 0x0000081d1800d986 */ /* 0x0001e2000c101110 */
[----:B------:R-:W-:-:S02]  /*c1a0*/  ISETP.LT.OR P5, PT, R35, 0x11, !P1 ;  /* 0x000000112300780c */ /* 0x000fc40004fa1670 */
[----:B------:R-:W-:Y:S01]  /*c1b0*/  F2FP.SATFINITE.E5M2.F32.PACK_AB_MERGE_C R217, RZ, R217, RZ ;  /* 0x000000d9ffd9723e */ /* 0x000fe200048060ff */
[----:B-1----:R-:W4:Y:S01]  /*c1c0*/  LDL.LU R225, [R1+0x8] ;  /* 0x0000080001e17983 */ /* 0x002f220000300800 */
[----:B------:R-:W-:-:S03]  /*c1d0*/  FMUL R218, R218, UR20 ;  /* 0x00000014dada7c20 */ /* 0x000fc60008400000 */
[----:B------:R-:W3:Y:S04]  /*c1e0*/  LDL.LU R224, [R1+0x4] ;  /* 0x0000040001e07983 */ /* 0x000ee80000300800 */
[----:B------:R-:W4:Y:S01]  /*c1f0*/  LDL.LU R222, [R1] ;  /* 0x0000000001de7983 */ /* 0x000f220000300800 */
[----:B0-----:R-:W-:Y:S01]  /*c200*/  F2FP.SATFINITE.E5M2.F32.PACK_AB_MERGE_C R29, RZ, R218, RZ ;  /* 0x000000daff1d723e */ /* 0x001fe200048060ff */
[----:B------:R-:W-:Y:S01]  /*c210*/  FMUL R216, R216, UR20 ;  /* 0x00000014d8d87c20 */ /* 0x000fe20008400000 */
[----:B------:R-:W-:Y:S01]  /*c220*/  FMUL R215, R215, UR20 ;  /* 0x00000014d7d77c20 */ /* 0x000fe20008400000 */
[----:B------:R0:W-:Y:S01]  /*c230*/  @!P3 STG.E.U8 desc[UR16][R26.64+0x8], R33 ;  /* 0x000008211a00b986 */ /* 0x0001e2000c101110 */
[----:B------:R-:W-:Y:S01]  /*c240*/  ISETP.LT.OR P3, PT, R35, 0x11, !P0 ;  /* 0x000000112300780c */ /* 0x000fe20004761670 */
[----:B------:R-:W-:Y:S01]  /*c250*/  FMUL R213, R213, UR20 ;  /* 0x00000014d5d57c20 */ /* 0x000fe20008400000 */
[----:B------:R-:W-:Y:S01]  /*c260*/  F2FP.SATFINITE.E5M2.F32.PACK_AB_MERGE_C R31, RZ, R216, RZ ;  /* 0x000000d8ff1f723e */ /* 0x000fe200048060ff */
[----:B------:R-:W-:Y:S01]  /*c270*/  @!P4 STG.E.U8 desc[UR16][R26.64+0x9], R219 ;  /* 0x000009db1a00c986 */ /* 0x000fe2000c101110 */
[C---:B------:R-:W-:Y:S01]  /*c280*/  ISETP.LT.OR P4, PT, R35.reuse, 0x12, !P0 ;  /* 0x000000122300780c */ /* 0x040fe20004781670 */
[----:B------:R-:W-:Y:S01]  /*c290*/  FMUL R214, R214, UR20 ;  /* 0x00000014d6d67c20 */ /* 0x000fe20008400000 */
[----:B------:R-:W-:Y:S01]  /*c2a0*/  F2FP.SATFINITE.E5M2.F32.PACK_AB_MERGE_C R215, RZ, R215, RZ ;  /* 0x000000d7ffd7723e */ /* 0x000fe200048060ff */
[----:B------:R-:W-:Y:S01]  /*c2b0*/  @!P6 STG.E.U8 desc[UR16][R24.64+0x11], R217 ;  /* 0x000011d91800e986 */ /* 0x000fe2000c101110 */
[C---:B------:R-:W-:Y:S01]  /*c2c0*/  ISETP.LT.OR P6, PT, R35.reuse, 0x1a, !P1 ;  /* 0x0000001a2300780c */ /* 0x040fe20004fc1670 */
[----:B------:R-:W-:Y:S01]  /*c2d0*/  FMUL R212, R212, UR20 ;  /* 0x00000014d4d47c20 */ /* 0x000fe20008400000 */
[----:B------:R-:W-:Y:S01]  /*c2e0*/  F2FP.SATFINITE.E5M2.F32.PACK_AB_MERGE_C R213, RZ, R213, RZ ;  /* 0x000000d5ffd5723e */ /* 0x000fe200048060ff */
[----:B------:R1:W-:Y:S01]  /*c2f0*/  @!P5 STG.E.U8 desc[UR16][R24.64+0x10], R29 ;  /* 0x0000101d1800d986 */ /* 0x0003e2000c101110 */
[----:B------:R-:W-:Y:S01]  /*c300*/  ISETP.LT.OR P5, PT, R35, 0x19, !P1 ;  /* 0x000000192300780c */ /* 0x000fe20004fa1670 */
[----:B------:R-:W-:Y:S01]  /*c310*/  FMUL R211, R211, UR20 ;  /* 0x00000014d3d37c20 */ /* 0x000fe20008400000 */
[----:B------:R-:W-:Y:S01]  /*c320*/  FMUL R209, R209, UR20 ;  /* 0x00000014d1d17c20 */ /* 0x000fe20008400000 */
[----:B------:R1:W-:Y:S01]  /*c330*/  @!P3 STG.E.U8 desc[UR16][R26.64+0x10], R31 ;  /* 0x0000101f1a00b986 */ /* 0x0003e2000c101110 */
[C---:B------:R-:W-:Y:S01]  /*c340*/  ISETP.LT.OR P3, PT, R35.reuse, 0x19, !P0 ;  /* 0x000000192300780c */ /* 0x040fe20004761670 */
[----:B------:R-:W-:Y:S01]  /*c350*/  FMUL R210, R210, UR20 ;  /* 0x00000014d2d27c20 */ /* 0x000fe20008400000 */
[----:B0-----:R-:W-:Y:S01]  /*c360*/  F2FP.SATFINITE.E5M2.F32.PACK_AB_MERGE_C R33, RZ, R212, RZ ;  /* 0x000000d4ff21723e */ /* 0x001fe200048060ff */
[----:B------:R-:W-:Y:S01]  /*c370*/  @!P4 STG.E.U8 desc[UR16][R26.64+0x11], R215 ;  /* 0x000011d71a00c986 */ /* 0x000fe2000c101110 */
[C---:B------:R-:W-:Y:S01]  /*c380*/  ISETP.LT.OR P4, PT, R35.reuse, 0x1a, !P0 ;  /* 0x0000001a2300780c */ /* 0x040fe20004781670 */
[----:B------:R-:W-:Y:S01]  /*c390*/  FMUL R208, R208, UR20 ;  /* 0x00000014d0d07c20 */ /* 0x000fe20008400000 */
[----:B------:R-:W-:Y:S01]  /*c3a0*/  F2FP.SATFINITE.E5M2.F32.PACK_AB_MERGE_C R211, RZ, R211, RZ ;  /* 0x000000d3ffd3723e */ /* 0x000fe200048060ff */
[----:B------:R-:W-:Y:S01]  /*c3b0*/  @!P6 STG.E.U8 desc[UR16][R24.64+0x19], R213 ;  /* 0x000019d51800e986 */ /* 0x000fe2000c101110 */
[----:B------:R-:W-:Y:S01]  /*c3c0*/  ISETP.LT.OR P6, PT, R35, 0x22, !P1 ;  /* 0x000000222300780c */ /* 0x000fe20004fc1670 */
[----:B------:R-:W-:Y:S01]  /*c3d0*/  FMUL R207, R207, UR20 ;  /* 0x00000014cfcf7c20 */ /* 0x000fe20008400000 */
[----:B-1----:R-:W-:Y:S01]  /*c3e0*/  F2FP.SATFINITE.E5M2.F32.PACK_AB_MERGE_C R29, RZ, R214, RZ ;  /* 0x000000d6ff1d723e */ /* 0x002fe200048060ff */
[----:B------:R-:W-:Y:S01]  /*c3f0*/  FMUL R205, R205, UR20 ;  /* 0x00000014cdcd7c20 */ /* 0x000fe20008400000 */
[----:B------:R-:W-:Y:S01]  /*c400*/  F2FP.SATFINITE.E5M2.F32.PACK_AB_MERGE_C R209, RZ, R209, RZ ;  /* 0x000000d1ffd1723e */ /* 0x000fe200048060ff */
[----:B------:R-:W-:Y:S01]  /*c410*/  FMUL R206, R206, UR20 ;  /* 0x00000014cece7c20 */ /* 0x000fe20008400000 */
[----:B------:R-:W-:Y:S01]  /*c420*/  F2FP.SATFINITE.E5M2.F32.PACK_AB_MERGE_C R31, RZ, R208, RZ ;  /* 0x000000d0ff1f723e */ /* 0x000fe200048060ff */
[----:B------:R0:W-:Y:S01]  /*c430*/  @!P5 STG.E.U8 desc[UR16][R24.64+0x18], R29 ;  /* 0x0000181d1800d986 */ /* 0x0001e2000c101110 */
[C---:B------:R-:W-:Y:S01]  /*c440*/  ISETP.LT.OR P5, PT, R35.reuse, 0x21, !P1 ;  /* 0x000000212300780c */ /* 0x040fe20004fa1670 */
[----:B------:R-:W-:Y:S01]  /*c450*/  FMUL R204, R204, UR20 ;  /* 0x00000014cccc7c20 */ /* 0x000fe20008400000 */
[----:B------:R-:W-:Y:S01]  /*c460*/  F2FP.SATFINITE.E5M2.F32.PACK_AB_MERGE_C R207, RZ, R207, RZ ;  /* 0x000000cfffcf723e */ /* 0x000fe200048060ff */
[----:B------:R1:W-:Y:S01]  /*c470*/  @!P3 STG.E.U8 desc[UR16][R26.64+0x18], R33 ;  /* 0x000018211a00b986 */ /* 0x0003e2000c101110 */
[----:B------:R-:W-:Y:S01]  /*c480*/  ISETP.LT.OR P3, PT, R35, 0x21, !P0 ;  /* 0x000000212300780c */ /* 0x000fe20004761670 */
[----:B------:R-:W-:Y:S01]  /*c490*/  FMUL R203, R203, UR20 ;  /* 0x00000014cbcb7c20 */ /* 0x000fe20008400000 */
[----:B------:R-:W-:Y:S01]  /*c4a0*/  F2FP.SATFINITE.E5M2.F32.PACK_AB_MERGE_C R205, RZ, R205, RZ ;  /* 0x000000cdffcd723e */ /* 0x000fe200048060ff */
[----:B------:R-:W-:Y:S01]  /*c4b0*/  @!P4 STG.E.U8 desc[UR16][R26.64+0x19], R211 ;  /* 0x000019d31a00c986 */ /* 0x000fe2000c101110 */
[----:B------:R-:W-:Y:S01]  /*c4c0*/  ISETP.LT.OR P4, PT, R35, 0x22, !P0 ;  /* 0x000000222300780c */ /* 0x000fe20004781670 */
[----:B------:R-:W-:Y:S01]  /*c4d0*/  FMUL R201, R201, UR20 ;  /* 0x00000014c9c97c20 */ /* 0x000fe20008400000 */
[----:B------:R-:W-:Y:S01]  /*c4e0*/  F2FP.SATFINITE.E5M2.F32.PACK_AB_MERGE_C R203, RZ, R203, RZ ;  /* 0x000000cbffcb723e */ /* 0x000fe200048060ff */
[----:B------:R-:W-:Y:S01]  /*c4f0*/  @!P6 STG.E.U8 desc[UR16][R24.64+0x21], R209 ;  /* 0x000021d11800e986 */ /* 0x000fe2000c101110 */
[----:B------:R-:W-:Y:S01]  /*c500*/  ISETP.LT.OR P6, PT, R35, 0x2a, !P1 ;  /* 0x0000002a2300780c */ /* 0x000fe20004fc1670 */
[----:B------:R-:W-:Y:S01]  /*c510*/  FMUL R202, R202, UR20 ;  /* 0x00000014caca7c20 */ /* 0x000fe20008400000 */
[----:B0-----:R-:W-:Y:S01]  /*c520*/  F2FP.SATFINITE.E5M2.F32.PACK_AB_MERGE_C R29, RZ, R210, RZ ;  /* 0x000000d2ff1d723e */ /* 0x001fe200048060ff */
[----:B------:R-:W-:Y:S01]  /*c530*/  FMUL R200, R200, UR20 ;  /* 0x00000014c8c87c20 */ /* 0x000fe20008400000 */
[----:B-1----:R-:W-:Y:S01]  /*c540*/  F2FP.SATFINITE.E5M2.F32.PACK_AB_MERGE_C R33, RZ, R204, RZ ;  /* 0x000000ccff21723e */ /* 0x002fe200048060ff */
[----:B------:R-:W-:Y:S01]  /*c550*/  FMUL R199, R199, UR20 ;  /* 0x00000014c7c77c20 */ /* 0x000fe20008400000 */
[----:B------:R-:W-:Y:S01]  /*c560*/  F2FP.SATFINITE.E5M2.F32.PACK_AB_MERGE_C R201, RZ, R201, RZ ;  /* 0x000000c9ffc9723e */ /* 0x000fe200048060ff */
[----:B------:R0:W-:Y:S01]  /*c570*/  @!P5 STG.E.U8 desc[UR16][R24.64+0x20], R29 ;  /* 0x0000201d1800d986 */ /* 0x0001e2000c101110 */
[----:B------:R-:W-:Y:S01]  /*c580*/  ISETP.LT.OR P5, PT, R35, 0x29, !P1 ;  /* 0x000000292300780c */ /* 0x000fe20004fa1670 */
[----:B------:R-:W-:Y:S01]  /*c590*/  FMUL R197, R197, UR20 ;  /* 0x00000014c5c57c20 */ /* 0x000fe20008400000 */
[----:B------:R-:W-:Y:S01]  /*c5a0*/  F2FP.SATFINITE.E5M2.F32.PACK_AB_MERGE_C R199, RZ, R199, RZ ;  /* 0x000000c7ffc7723e */ /* 0x000fe200048060ff */
[----:B------:R1:W-:Y:S01]  /*c5b0*/  @!P3 STG.E.U8 desc[UR16][R26.64+0x20], R31 ;  /* 0x0000201f1a00b986 */ /* 0x0003e2000c101110 */
[C---:B------:R-:W-:Y:S01]  /*c5c0*/  ISETP.LT.OR P3, PT, R35.reuse, 0x29, !P0 ;  /* 0x000000292300780c */ /* 0x040fe20004761670 */
[----:B------:R-:W-:Y:S01]  /*c5d0*/  FMUL R198, R198, UR20 ;  /* 0x00000014c6c67c20 */ /* 0x000fe20008400000 */
[----:B------:R-:W-:Y:S01]  /*c5e0*/  F2FP.SATFINITE.E5M2.F32.PACK_AB_MERGE_C R197, RZ, R197, RZ ;  /* 0x000000c5ffc5723e */ /* 0x000fe200048060ff */
[----:B------:R-:W-:Y:S01]  /*c5f0*/  @!P4 STG.E.U8 desc[UR16][R26.64+0x21], R207 ;  /* 0x000021cf1a00c986 */ /* 0x000fe2000c101110 */
[----:B------:R-:W-:Y:S01]  /*c600*/  ISETP.LT.OR P4, PT, R35, 0x2a, !P0 ;  /* 0x0000002a2300780c */ /* 0x000fe20004781670 */
[----:B------:R-:W-:Y:S01]  /*c610*/  FMUL R196, R196, UR20 ;  /* 0x00000014c4c47c20 */ /* 0x000fe20008400000 */
[----:B------:R-:W-:Y:S01]  /*c620*/  FMUL R195, R195, UR20 ;  /* 0x00000014c3c37c20 */ /* 0x000fe20008400000 */
        /* <DEDUP_REMOVED lines=27> */
[----:B------:R-:W-:Y:S01]  /*c7e0*/  FMUL R186, R186, UR20 ;  /* 0x00000014baba7c20 */ /* 0x000fe20008400000 */
        /* <DEDUP_REMOVED lines=156> */
[----:B-----5:R-:W-:Y:S01]  /*d1b0*/  FMUL R0, R0, UR20 ;  /* 0x0000001400007c20 */ /* 0x020fe20008400000 */
[----:B-1----:R-:W-:Y:S01]  /*d1c0*/  F2FP.SATFINITE.E5M2.F32.PACK_AB_MERGE_C R33, RZ, R164, RZ ;  /* 0x000000a4ff21723e */ /* 0x002fe200048060ff */
        /* <DEDUP_REMOVED lines=9> */
[----:B------:R-:W-:Y:S01]  /*d260*/  FMUL R4, R4, UR20 ;  /* 0x0000001404047c20 */ /* 0x000fe20008400000 */
[----:B------:R-:W-:Y:S01]  /*d270*/  @!P4 STG.E.U8 desc[UR16][R26.64+0x71], R167 ;  /* 0x000071a71a00c986 */ /* 0x000fe2000c101110 */
[----:B------:R-:W-:-:S03]  /*d280*/  ISETP.LT.OR P4, PT, R35, 0x7a, !P0 ;  /* 0x0000007a2300780c */ /* 0x000fc60004781670 */
[----:B------:R-:W-:Y:S01]  /*d290*/  @!P6 STG.E.U8 desc[UR16][R24.64+0x79], R165 ;  /* 0x000079a51800e986 */ /* 0x000fe2000c101110 */
[----:B------:R-:W-:Y:S02]  /*d2a0*/  ISETP.LT.OR P6, PT, R35, 0x82, !P1 ;  /* 0x000000822300780c */ /* 0x000fe40004fc1670 */
[----:B0-----:R-:W-:Y:S01]  /*d2b0*/  F2FP.SATFINITE.E5M2.F32.PACK_AB_MERGE_C R29, RZ, R166, RZ ;  /* 0x000000a6ff1d723e */ /* 0x001fe200048060ff */
[----:B------:R-:W3:Y:S01]  /*d2c0*/  LDL.LU R220, [R1+0x14] ;  /* 0x0000140001dc7983 */ /* 0x000ee20000300800 */
[----:B-1----:R-:W-:-:S03]  /*d2d0*/  F2FP.SATFINITE.E5M2.F32.PACK_AB_MERGE_C R31, RZ, R160, RZ ;  /* 0x000000a0ff1f723e */ /* 0x002fc600048060ff */
[----:B------:R0:W-:Y:S01]  /*d2e0*/  @!P5 STG.E.U8 desc[UR16][R24.64+0x78], R29 ;  /* 0x0000781d1800d986 */ /* 0x0001e2000c101110 */
[----:B------:R-:W-:-:S03]  /*d2f0*/  ISETP.LT.OR P5, PT, R35, 0x81, !P1 ;  /* 0x000000812300780c */ /* 0x000fc60004fa1670 */
[----:B------:R1:W-:Y:S01]  /*d300*/  @!P3 STG.E.U8 desc[UR16][R26.64+0x78], R33 ;  /* 0x000078211a00b986 */ /* 0x0003e2000c101110 */
[----:B------:R-:W-:-:S03]  /*d310*/  ISETP.LT.OR P3, PT, R35, 0x81, !P0 ;  /* 0x000000812300780c */ /* 0x000fc60004761670 */
        /* <DEDUP_REMOVED lines=26> */
[----:B0-----:R-:W-:Y:S02]  /*d4c0*/  F2FP.SATFINITE.E5M2.F32.PACK_AB_MERGE_C R29, RZ, R154, RZ ;  /* 0x0000009aff1d723e */ /* 0x001fe400048060ff */
[----:B-1----:R-:W-:-:S03]  /*d4d0*/  F2FP.SATFINITE.E5M2.F32.PACK_AB_MERGE_C R33, RZ, R20, RZ ;  /* 0x00000014ff21723e */ /* 0x002fc600048060ff */
[----:B------:R0:W-:Y:S01]  /*d4e0*/  @!P5 STG.E.U8 desc[UR16][R24.64+0x90], R29 ;  /* 0x0000901d1800d986 */ /* 0x0001e2000c101110 */
[----:B------:R-:W-:-:S03]  /*d4f0*/  ISETP.LT.OR P5, PT, R35, 0x99, !P1 ;  /* 0x000000992300780c */ /* 0x000fc60004fa1670 */
[----:B------:R-:W-:Y:S01]  /*d500*/  @!P3 STG.E.U8 desc[UR16][R26.64+0x90], R31 ;  /* 0x0000901f1a00b986 */ /* 0x000fe2000c101110 */
[----:B------:R-:W-:-:S03]  /*d510*/  ISETP.LT.OR P3, PT, R35, 0x99, !P0 ;  /* 0x000000992300780c */ /* 0x000fc60004761670 */
[----:B------:R1:W-:Y:S01]  /*d520*/  @!P4 STG.E.U8 desc[UR16][R26.64+0x91], R23 ;  /* 0x000091171a00c986 */ /* 0x0003e2000c101110 */
[----:B------:R-:W-:-:S03]  /*d530*/  ISETP.LT.OR P4, PT, R35, 0x9a, !P0 ;  /* 0x0000009a2300780c */ /* 0x000fc60004781670 */
[----:B------:R2:W-:Y:S01]  /*d540*/  @!P6 STG.E.U8 desc[UR16][R24.64+0x99], R21 ;  /* 0x000099151800e986 */ /* 0x0005e2000c101110 */
[----:B------:R-:W-:Y:S02]  /*d550*/  ISETP.LT.OR P6, PT, R35, 0xa2, !P1 ;  /* 0x000000a22300780c */ /* 0x000fe40004fc1670 */
[----:B0-----:R-:W-:-:S05]  /*d560*/  F2FP.SATFINITE.E5M2.F32.PACK_AB_MERGE_C R29, RZ, R22, RZ ;  /* 0x00000016ff1d723e */ /* 0x001fca00048060ff */
[----:B------:R-:W-:Y:S01]  /*d570*/  @!P5 STG.E.U8 desc[UR16][R24.64+0x98], R29 ;  /* 0x0000981d1800d986 */ /* 0x000fe2000c101110 */
[C---:B------:R-:W-:Y:S02]  /*d580*/  ISETP.LT.OR P5, PT, R35.reuse, 0xa1, !P1 ;  /* 0x000000a12300780c */ /* 0x040fe40004fa1670 */
[----:B-1----:R-:W-:Y:S01]  /*d590*/  F2FP.SATFINITE.E5M2.F32.PACK_AB_MERGE_C R23, RZ, R18, RZ ;  /* 0x00000012ff17723e */ /* 0x002fe200048060ff */
[----:B------:R-:W-:Y:S01]  /*d5a0*/  @!P3 STG.E.U8 desc[UR16][R26.64+0x98], R33 ;  /* 0x000098211a00b986 */ /* 0x000fe2000c101110 */
[C---:B------:R-:W-:Y:S02]  /*d5b0*/  ISETP.LT.OR P3, PT, R35.reuse, 0xa1, !P0 ;  /* 0x000000a12300780c */ /* 0x040fe40004761670 */
[----:B--2---:R-:W-:Y:S01]  /*d5c0*/  F2FP.SATFINITE.E5M2.F32.PACK_AB_MERGE_C R21, RZ, R16, RZ ;  /* 0x00000010ff15723e */ /* 0x004fe200048060ff */
[----:B------:R0:W-:Y:S01]  /*d5d0*/  @!P4 STG.E.U8 desc[UR16][R26.64+0x99], R19 ;  /* 0x000099131a00c986 */ /* 0x0001e2000c101110 */
[----:B------:R-:W-:-:S03]  /*d5e0*/  ISETP.LT.OR P4, PT, R35, 0xa2, !P0 ;  /* 0x000000a22300780c */ /* 0x000fc60004781670 */
[----:B------:R1:W-:Y:S01]  /*d5f0*/  @!P6 STG.E.U8 desc[UR16][R24.64+0xa1], R17 ;  /* 0x0000a1111800e986 */ /* 0x0003e2000c101110 */
[----:B------:R-:W-:-:S03]  /*d600*/  ISETP.LT.OR P6, PT, R35, 0xaa, !P1 ;  /* 0x000000aa2300780c */ /* 0x000fc60004fc1670 */
[----:B------:R-:W-:Y:S01]  /*d610*/  @!P5 STG.E.U8 desc[UR16][R24.64+0xa0], R23 ;  /* 0x0000a0171800d986 */ /* 0x000fe2000c101110 */
[----:B------:R-:W-:-:S03]  /*d620*/  ISETP.LT.OR P5, PT, R35, 0xa9, !P1 ;  /* 0x000000a92300780c */ /* 0x000fc60004fa1670 */
[----:B------:R-:W-:Y:S01]  /*d630*/  @!P3 STG.E.U8 desc[UR16][R26.64+0xa0], R21 ;  /* 0x0000a0151a00b986 */ /* 0x000fe2000c101110 */
[C---:B------:R-:W-:Y:S02]  /*d640*/  ISETP.LT.OR P3, PT, R35.reuse, 0xa9, !P0 ;  /* 0x000000a92300780c */ /* 0x040fe40004761670 */
[----:B0-----:R-:W-:Y:S01]  /*d650*/  F2FP.SATFINITE.E5M2.F32.PACK_AB_MERGE_C R19, RZ, R14, RZ ;  /* 0x0000000eff13723e */ /* 0x001fe200048060ff */
[----:B------:R0:W-:Y:S01]  /*d660*/  @!P4 STG.E.U8 desc[UR16][R26.64+0xa1], R15 ;  /* 0x0000a10f1a00c986 */ /* 0x0001e2000c101110 */
[C---:B------:R-:W-:Y:S02]  /*d670*/  ISETP.LT.OR P4, PT, R35.reuse, 0xaa, !P0 ;  /* 0x000000aa2300780c */ /* 0x040fe40004781670 */
[----:B-1----:R-:W-:Y:S01]  /*d680*/  F2FP.SATFINITE.E5M2.F32.PACK_AB_MERGE_C R17, RZ, R12, RZ ;  /* 0x0000000cff11723e */ /* 0x002fe200048060ff */
        /* <DEDUP_REMOVED lines=15> */
[----:B0-----:R-:W-:Y:S02]  /*d780*/  F2FP.SATFINITE.E5M2.F32.PACK_AB_MERGE_C R11, RZ, R6, RZ ;  /* 0x00000006ff0b723e */ /* 0x001fe400048060ff */
[C---:B------:R-:W-:Y:S01]  /*d790*/  ISETP.LT.OR P3, PT, R35.reuse, 0xb9, !P0 ;  /* 0x000000b92300780c */ /* 0x040fe20004761670 */
[----:B------:R0:W-:Y:S01]  /*d7a0*/  @!P4 STG.E.U8 desc[UR16][R26.64+0xb1], R7 ;  /* 0x0000b1071a00c986 */ /* 0x0001e2000c101110 */
[----:B-1----:R-:W-:Y:S02]  /*d7b0*/  F2FP.SATFINITE.E5M2.F32.PACK_AB_MERGE_C R9, RZ, R4, RZ ;  /* 0x00000004ff09723e */ /* 0x002fe400048060ff */
[----:B------:R-:W-:Y:S01]  /*d7c0*/  ISETP.LT.OR P4, PT, R35, 0xba, !P0 ;  /* 0x000000ba2300780c */ /* 0x000fe20004781670 */
[----:B------:R1:W-:Y:S04]  /*d7d0*/  @!P6 STG.E.U8 desc[UR16][R24.64+0xb9], R5 ;  /* 0x0000b9051800e986 */ /* 0x0003e8000c101110 */
[----:B------:R2:W-:Y:S01]  /*d7e0*/  @!P5 STG.E.U8 desc[UR16][R24.64+0xb8], R11 ;  /* 0x0000b80b1800d986 */ /* 0x0005e2000c101110 */
[----:B------:R-:W-:Y:S01]  /*d7f0*/  FMUL R4, R227, UR20 ;  /* 0x00000014e3047c20 */ /* 0x000fe20008400000 */
[----:B------:R-:W-:-:S02]  /*d800*/  ISETP.LT.OR P5, PT, R35, 0xc1, !P1 ;  /* 0x000000c12300780c */ /* 0x000fc40004fa1670 */
[----:B0-----:R-:W-:Y:S02]  /*d810*/  F2FP.SATFINITE.E5M2.F32.PACK_AB_MERGE_C R7, RZ, R3, RZ ;  /* 0x00000003ff07723e */ /* 0x001fe400048060ff */
[----:B-1----:R-:W-:Y:S01]  /*d820*/  F2FP.SATFINITE.E5M2.F32.PACK_AB_MERGE_C R5, RZ, R0, RZ ;  /* 0x00000000ff05723e */ /* 0x002fe200048060ff */
[----:B----4-:R-:W-:Y:S01]  /*d830*/  FMUL R0, R222, UR20 ;  /* 0x00000014de007c20 */ /* 0x010fe20008400000 */
[----:B------:R-:W-:Y:S01]  /*d840*/  ISETP.LT.OR P6, PT, R35, 0xc2, !P1 ;  /* 0x000000c22300780c */ /* 0x000fe20004fc1670 */
[----:B------:R-:W4:Y:S01]  /*d850*/  LDL.LU R222, [R1+0x20] ;  /* 0x0000200001de7983 */ /* 0x000f220000300800 */
[----:B--2---:R-:W-:Y:S02]  /*d860*/  F2FP.SATFINITE.E5M2.F32.PACK_AB_MERGE_C R11, RZ, R2, RZ ;  /* 0x00000002ff0b723e */ /* 0x004fe400048060ff */
[----:B------:R-:W-:Y:S01]  /*d870*/  F2FP.SATFINITE.E5M2.F32.PACK_AB_MERGE_C R13, RZ, R0, RZ ;  /* 0x00000000ff0d723e */ /* 0x000fe200048060ff */
[----:B---3--:R-:W-:Y:S01]  /*d880*/  FMUL R0, R224, UR20 ;  /* 0x00000014e0007c20 */ /* 0x008fe20008400000 */
[----:B------:R-:W-:Y:S01]  /*d890*/  FMUL R2, R225, UR20 ;  /* 0x00000014e1027c20 */ /* 0x000fe20008400000 */
[----:B------:R-:W2:Y:S04]  /*d8a0*/  LDL.LU R224, [R1+0x24] ;  /* 0x0000240001e07983 */ /* 0x000ea80000300800 */
[----:B------:R-:W3:Y:S01]  /*d8b0*/  LDL.LU R225, [R1+0x28] ;  /* 0x0000280001e17983 */ /* 0x000ee20000300800 */
[----:B------:R-:W-:-:S03]  /*d8c0*/  FMUL R3, R226, UR20 ;  /* 0x00000014e2037c20 */ /* 0x000fc60008400000 */
[----:B------:R-:W3:Y:S04]  /*d8d0*/  LDL.LU R226, [R1+0x2c] ;  /* 0x00002c0001e27983 */ /* 0x000ee80000300800 */
[----:B------:R-:W3:Y:S04]  /*d8e0*/  LDL.LU R227, [R1+0x30] ;  /* 0x0000300001e37983 */ /* 0x000ee80000300800 */
[----:B------:R-:W-:Y:S01]  /*d8f0*/  @!P3 STG.E.U8 desc[UR16][R26.64+0xb8], R9 ;  /* 0x0000b8091a00b986 */ /* 0x000fe2000c101110 */
[----:B------:R-:W-:-:S03]  /*d900*/  ISETP.LT.OR P3, PT, R35, 0xc1, !P0 ;  /* 0x000000c12300780c */ /* 0x000fc60004761670 */
[----:B------:R0:W-:Y:S01]  /*d910*/  @!P4 STG.E.U8 desc[UR16][R26.64+0xb9], R7 ;  /* 0x0000b9071a00c986 */ /* 0x0001e2000c101110 */
[----:B------:R-:W-:-:S03]  /*d920*/  ISETP.LT.OR P4, PT, R35, 0xc2, !P0 ;  /* 0x000000c22300780c */ /* 0x000fc60004781670 */
[----:B------:R-:W-:Y:S01]  /*d930*/  @!P5 STG.E.U8 desc[UR16][R24.64+0xc0], R11 ;  /* 0x0000c00b1800d986 */ /* 0x000fe2000c101110 */
[----:B------:R-:W-:-:S03]  /*d940*/  ISETP.LT.OR P5, PT, R35, 0xc9, !P1 ;  /* 0x000000c92300780c */ /* 0x000fc60004fa1670 */
[----:B------:R1:W-:Y:S01]  /*d950*/  @!P6 STG.E.U8 desc[UR16][R24.64+0xc1], R5 ;  /* 0x0000c1051800e986 */ /* 0x0003e2000c101110 */
[----:B0-----:R-:W-:-:S03]  /*d960*/  F2FP.SATFINITE.E5M2.F32.PACK_AB_MERGE_C R7, RZ, R0, RZ ;  /* 0x00000000ff07723e */ /* 0x001fc600048060ff */
[----:B------:R-:W-:Y:S01]  /*d970*/  @!P3 STG.E.U8 desc[UR16][R26.64+0xc0], R13 ;  /* 0x0000c00d1a00b986 */ /* 0x000fe2000c101110 */
[C---:B------:R-:W-:Y:S02]  /*d980*/  ISETP.LT.OR P6, PT, R35.reuse, 0xca, !P1 ;  /* 0x000000ca2300780c */ /* 0x040fe40004fc1670 */
[----:B-1----:R-:W-:Y:S01]  /*d990*/  F2FP.SATFINITE.E5M2.F32.PACK_AB_MERGE_C R5, RZ, R2, RZ ;  /* 0x00000002ff05723e */ /* 0x002fe200048060ff */
[----:B------:R0:W-:Y:S01]  /*d9a0*/  @!P4 STG.E.U8 desc[UR16][R26.64+0xc1], R7 ;  /* 0x0000c1071a00c986 */ /* 0x0001e2000c101110 */
[C---:B------:R-:W-:Y:S02]  /*d9b0*/  ISETP.LT.OR P3, PT, R35.reuse, 0xc9, !P0 ;  /* 0x000000c92300780c */ /* 0x040fe40004761670 */
[C---:B------:R-:W-:Y:S01]  /*d9c0*/  ISETP.LT.OR P4, PT, R35.reuse, 0xca, !P0 ;  /* 0x000000ca2300780c */ /* 0x040fe20004781670 */
[----:B------:R1:W-:Y:S01]  /*d9d0*/  @!P5 STG.E.U8 desc[UR16][R24.64+0xc8], R5 ;  /* 0x0000c8051800d986 */ /* 0x0003e2000c101110 */
[----:B------:R-:W-:Y:S02]  /*d9e0*/  ISETP.LT.OR P5, PT, R35, 0xd1, !P1 ;  /* 0x000000d12300780c */ /* 0x000fe40004fa1670 */
[----:B------:R-:W-:-:S02]  /*d9f0*/  F2FP.SATFINITE.E5M2.F32.PACK_AB_MERGE_C R9, RZ, R3, RZ ;  /* 0x00000003ff09723e */ /* 0x000fc400048060ff */
[----:B------:R-:W-:-:S03]  /*da00*/  F2FP.SATFINITE.E5M2.F32.PACK_AB_MERGE_C R11, RZ, R4, RZ ;  /* 0x00000004ff0b723e */ /* 0x000fc600048060ff */
[----:B------:R1:W-:Y:S04]  /*da10*/  @!P6 STG.E.U8 desc[UR16][R24.64+0xc9], R9 ;  /* 0x0000c9091800e986 */ /* 0x0003e8000c101110 */
[----:B------:R-:W-:Y:S01]  /*da20*/  @!P3 STG.E.U8 desc[UR16][R26.64+0xc8], R11 ;  /* 0x0000c80b1a00b986 */ /* 0x000fe2000c101110 */
[----:B------:R-:W-:-:S03]  /*da30*/  FMUL R0, R220, UR20 ;  /* 0x00000014dc007c20 */ /* 0x000fc60008400000 */
[----:B------:R-:W3:Y:S02]  /*da40*/  LDL.LU R220, [R1+0x34] ;  /* 0x0000340001dc7983 */ /* 0x000ee40000300800 */
[----:B0-----:R-:W-:Y:S01]  /*da50*/  F2FP.SATFINITE.E5M2.F32.PACK_AB_MERGE_C R7, RZ, R0, RZ ;  /* 0x00000000ff07723e */ /* 0x001fe200048060ff */
[----:B------:R-:W-:Y:S02]  /*da60*/  FMUL R2, R221, UR20 ;  /* 0x00000014dd027c20 */ /* 0x000fe40008400000 */
[----:B------:R-:W3:Y:S03]  /*da70*/  LDL.LU R221, [R1+0x38] ;  /* 0x0000380001dd7983 */ /* 0x000ee60000300800 */
[----:B-1----:R-:W-:Y:S01]  /*da80*/  F2FP.SATFINITE.E5M2.F32.PACK_AB_MERGE_C R5, RZ, R2, RZ ;  /* 0x00000002ff05723e */ /* 0x002fe200048060ff */
[----:B------:R-:W-:Y:S04]  /*da90*/  @!P4 STG.E.U8 desc[UR16][R26.64+0xc9], R7 ;  /* 0x0000c9071a00c986 */ /* 0x000fe8000c101110 */
[----:B------:R0:W-:Y:S01]  /*daa0*/  @!P5 STG.E.U8 desc[UR16][R24.64+0xd0], R5 ;  /* 0x0000d0051800d986 */ /* 0x0001e2000c101110 */
[----:B------:R-:W-:-:S03]  /*dab0*/  FMUL R3, R223, UR20 ;  /* 0x00000014df037c20 */ /* 0x000fc60008400000 */
[----:B------:R-:W3:Y:S02]  /*dac0*/  LDL.LU R223, [R1+0x3c] ;  /* 0x00003c0001df7983 */ /* 0x000ee40000300800 */
[----:B------:R-:W-:Y:S01]  /*dad0*/  F2FP.SATFINITE.E5M2.F32.PACK_AB_MERGE_C R9, RZ, R3, RZ ;  /* 0x00000003ff09723e */ /* 0x000fe200048060ff */
[----:B----4-:R-:W-:Y:S02]  /*dae0*/  FMUL R0, R222, UR20 ;  /* 0x00000014de007c20 */ /* 0x010fe40008400000 */
[----:B------:R-:W4:Y:S03]  /*daf0*/  LDL.LU R222, [R1+0x40] ;  /* 0x0000400001de7983 */ /* 0x000f260000300800 */
[----:B------:R-:W-:Y:S01]  /*db00*/  F2FP.SATFINITE.E5M2.F32.PACK_AB_MERGE_C R13, RZ, R0, RZ ;  /* 0x00000000ff0d723e */ /* 0x000fe200048060ff */
[----:B--2---:R-:W-:Y:S02]  /*db10*/  FMUL R2, R224, UR20 ;  /* 0x00000014e0027c20 */ /* 0x004fe40008400000 */
[----:B------:R-:W2:Y:S01]  /*db20*/  LDL.LU R224, [R1+0x44] ;  /* 0x0000440001e07983 */ /* 0x000ea20000300800 */
[----:B---3--:R-:W-:-:S03]  /*db30*/  FMUL R0, R225, UR20 ;  /* 0x00000014e1007c20 */ /* 0x008fc60008400000 */
[----:B------:R-:W3:Y:S01]  /*db40*/  LDL.LU R225, [R1+0x48] ;  /* 0x0000480001e17983 */ /* 0x000ee20000300800 */
[----:B------:R-:W-:Y:S01]  /*db50*/  FMUL R3, R226, UR20 ;  /* 0x00000014e2037c20 */ /* 0x000fe20008400000 */
[----:B0-----:R-:W-:Y:S02]  /*db60*/  F2FP.SATFINITE.E5M2.F32.PACK_AB_MERGE_C R5, RZ, R0, RZ ;  /* 0x00000000ff05723e */ /* 0x001fe400048060ff */
[----:B------:R-:W3:Y:S01]  /*db70*/  LDL.LU R226, [R1+0x4c] ;  /* 0x00004c0001e27983 */ /* 0x000ee20000300800 */
[----:B------:R-:W-:-:S03]  /*db80*/  FMUL R0, R227, UR20 ;  /* 0x00000014e3007c20 */ /* 0x000fc60008400000 */
[----:B------:R-:W3:Y:S01]  /*db90*/  LDL.LU R227, [R1+0x50] ;  /* 0x0000500001e37983 */ /* 0x000ee20000300800 */
[C---:B------:R-:W-:Y:S02]  /*dba0*/  ISETP.LT.OR P6, PT, R35.reuse, 0xd2, !P1 ;  /* 0x000000d22300780c */ /* 0x040fe40004fc1670 */
[C---:B------:R-:W-:Y:S01]  /*dbb0*/  ISETP.LT.OR P4, PT, R35.reuse, 0xd2, !P0 ;  /* 0x000000d22300780c */ /* 0x040fe20004781670 */
[----:B------:R-:W3:Y:S01]  /*dbc0*/  LDL.LU R218, [R1+0x54] ;  /* 0x0000540001da7983 */ /* 0x000ee20000300800 */
[C---:B------:R-:W-:Y:S02]  /*dbd0*/  ISETP.LT.OR P3, PT, R35.reuse, 0xd1, !P0 ;  /* 0x000000d12300780c */ /* 0x040fe40004761670 */
[----:B------:R-:W-:Y:S02]  /*dbe0*/  ISETP.LT.OR P5, PT, R35, 0xd9, !P1 ;  /* 0x000000d92300780c */ /* 0x000fe40004fa1670 */
[----:B------:R-:W-:Y:S02]  /*dbf0*/  F2FP.SATFINITE.E5M2.F32.PACK_AB_MERGE_C R7, RZ, R2, RZ ;  /* 0x00000002ff07723e */ /* 0x000fe400048060ff */
[----:B------:R-:W-:-:S03]  /*dc00*/  F2FP.SATFINITE.E5M2.F32.PACK_AB_MERGE_C R11, RZ, R0, RZ ;  /* 0x00000000ff0b723e */ /* 0x000fc600048060ff */
[----:B------:R0:W-:Y:S01]  /*dc10*/  @!P6 STG.E.U8 desc[UR16][R24.64+0xd1], R9 ;  /* 0x0000d1091800e986 */ /* 0x0001e2000c101110 */
[----:B------:R-:W-:-:S03]  /*dc20*/  ISETP.LT.OR P6, PT, R35, 0xda, !P1 ;  /* 0x000000da2300780c */ /* 0x000fc60004fc1670 */
[----:B------:R-:W-:Y:S01]  /*dc30*/  @!P4 STG.E.U8 desc[UR16][R26.64+0xd1], R7 ;  /* 0x0000d1071a00c986 */ /* 0x000fe2000c101110 */
[----:B------:R-:W-:-:S03]  /*dc40*/  ISETP.LT.OR P4, PT, R35, 0xda, !P0 ;  /* 0x000000da2300780c */ /* 0x000fc60004781670 */
[----:B------:R-:W-:Y:S01]  /*dc50*/  @!P3 STG.E.U8 desc[UR16][R26.64+0xd0], R13 ;  /* 0x0000d00d1a00b986 */ /* 0x000fe2000c101110 */
[----:B0-----:R-:W-:-:S03]  /*dc60*/  F2FP.SATFINITE.E5M2.F32.PACK_AB_MERGE_C R9, RZ, R3, RZ ;  /* 0x00000003ff09723e */ /* 0x001fc600048060ff */
[----:B------:R0:W-:Y:S04]  /*dc70*/  @!P5 STG.E.U8 desc[UR16][R24.64+0xd8], R5 ;  /* 0x0000d8051800d986 */ /* 0x0001e8000c101110 */
[----:B------:R1:W-:Y:S01]  /*dc80*/  @!P6 STG.E.U8 desc[UR16][R24.64+0xd9], R9 ;  /* 0x0000d9091800e986 */ /* 0x0003e2000c101110 */
[----:B------:R-:W-:-:S03]  /*dc90*/  FMUL R0, R220, UR20 ;  /* 0x00000014dc007c20 */ /* 0x000fc60008400000 */
[----:B------:R-:W3:Y:S02]  /*dca0*/  LDL.LU R220, [R1+0x58] ;  /* 0x0000580001dc7983 */ /* 0x000ee40000300800 */
[----:B0-----:R-:W-:Y:S01]  /*dcb0*/  F2FP.SATFINITE.E5M2.F32.PACK_AB_MERGE_C R5, RZ, R0, RZ ;  /* 0x00000000ff05723e */ /* 0x001fe200048060ff */
[----:B------:R-:W-:Y:S02]  /*dcc0*/  FMUL R2, R221, UR20 ;  /* 0x00000014dd027c20 */ /* 0x000fe40008400000 */
[----:B------:R-:W3:Y:S03]  /*dcd0*/  LDL.LU R221, [R1+0x5c] ;  /* 0x00005c0001dd7983 */ /* 0x000ee60000300800 */
[----:B------:R-:W-:Y:S01]  /*dce0*/  F2FP.SATFINITE.E5M2.F32.PACK_AB_MERGE_C R7, RZ, R2, RZ ;  /* 0x00000002ff07723e */ /* 0x000fe200048060ff */
[----:B------:R0:W-:Y:S01]  /*dcf0*/  @!P4 STG.E.U8 desc[UR16][R26.64+0xd9], R5 ;  /* 0x0000d9051a00c986 */ /* 0x0001e2000c101110 */
[----:B------:R-:W-:-:S03]  /*dd00*/  FMUL R3, R223, UR20 ;  /* 0x00000014df037c20 */ /* 0x000fc60008400000 */
[----:B------:R-:W3:Y:S02]  /*dd10*/  LDL.LU R223, [R1+0x60] ;  /* 0x0000600001df7983 */ /* 0x000ee40000300800 */
[----:B-1----:R-:W-:Y:S01]  /*dd20*/  F2FP.SATFINITE.E5M2.F32.PACK_AB_MERGE_C R9, RZ, R3, RZ ;  /* 0x00000003ff09723e */ /* 0x002fe200048060ff */
[----:B----4-:R-:W-:Y:S02]  /*dd30*/  FMUL R4, R222, UR20 ;  /* 0x00000014de047c20 */ /* 0x010fe40008400000 */
[----:B------:R-:W4:Y:S01]  /*dd40*/  LDL.LU R222, [R1+0x64] ;  /* 0x0000640001de7983 */ /* 0x000f220000300800 */
[----:B--2---:R-:W-:-:S03]  /*dd50*/  FMUL R0, R224, UR20 ;  /* 0x00000014e0007c20 */ /* 0x004fc60008400000 */
[----:B------:R-:W2:Y:S01]  /*dd60*/  LDL.LU R224, [R1+0x68] ;  /* 0x0000680001e07983 */ /* 0x000ea20000300800 */
[----:B---3--:R-:W-:Y:S01]  /*dd70*/  FMUL R2, R225, UR20 ;  /* 0x00000014e1027c20 */ /* 0x008fe20008400000 */
[----:B0-----:R-:W-:Y:S02]  /*dd80*/  F2FP.SATFINITE.E5M2.F32.PACK_AB_MERGE_C R5, RZ, R0, RZ ;  /* 0x00000000ff05723e */ /* 0x001fe400048060ff */
[----:B------:R-:W3:Y:S01]  /*dd90*/  LDL.LU R225, [R1+0x6c] ;  /* 0x00006c0001e17983 */ /* 0x000ee20000300800 */
[----:B------:R-:W-:-:S03]  /*dda0*/  FMUL R3, R226, UR20 ;  /* 0x00000014e2037c20 */ /* 0x000fc60008400000 */
[----:B------:R-:W3:Y:S01]  /*ddb0*/  LDL.LU R226, [R1+0x70] ;  /* 0x0000700001e27983 */ /* 0x000ee20000300800 */
[----:B------:R-:W-:-:S03]  /*ddc0*/  FMUL R0, R227, UR20 ;  /* 0x00000014e3007c20 */ /* 0x000fc60008400000 */
[----:B------:R-:W3:Y:S01]  /*ddd0*/  LDL.LU R227, [R1+0x74] ;  /* 0x0000740001e37983 */ /* 0x000ee20000300800 */
[C---:B------:R-:W-:Y:S02]  /*dde0*/  ISETP.LT.OR P3, PT, R35.reuse, 0xd9, !P0 ;  /* 0x000000d92300780c */ /* 0x040fe40004761670 */
[C---:B------:R-:W-:Y:S02]  /*ddf0*/  ISETP.LT.OR P5, PT, R35.reuse, 0xe1, !P1 ;  /* 0x000000e12300780c */ /* 0x040fe40004fa1670 */
[C---:B------:R-:W-:Y:S02]  /*de00*/  ISETP.LT.OR P6, PT, R35.reuse, 0xe2, !P1 ;  /* 0x000000e22300780c */ /* 0x040fe40004fc1670 */
[----:B------:R-:W-:-:S07]  /*de10*/  ISETP.LT.OR P4, PT, R35, 0xe2, !P0 ;  /* 0x000000e22300780c */ /* 0x000fce0004781670 */
[----:B------:R-:W-:Y:S01]  /*de20*/  @!P3 STG.E.U8 desc[UR16][R26.64+0xd8], R11 ;  /* 0x0000d80b1a00b986 */ /* 0x000fe2000c101110 */
[----:B------:R-:W-:-:S03]  /*de30*/  ISETP.LT.OR P3, PT, R35, 0xe1, !P0 ;  /* 0x000000e12300780c */ /* 0x000fc60004761670 */
[----:B------:R0:W-:Y:S01]  /*de40*/  @!P5 STG.E.U8 desc[UR16][R24.64+0xe0], R7 ;  /* 0x0000e0071800d986 */ /* 0x0001e2000c101110 */
[----:B------:R-:W-:-:S03]  /*de50*/  ISETP.LT.OR P5, PT, R35, 0xe9, !P1 ;  /* 0x000000e92300780c */ /* 0x000fc60004fa1670 */
[----:B------:R1:W-:Y:S01]  /*de60*/  @!P6 STG.E.U8 desc[UR16][R24.64+0xe1], R9 ;  /* 0x0000e1091800e986 */ /* 0x0003e2000c101110 */
[----:B------:R-:W-:Y:S02]  /*de70*/  ISETP.LT.OR P6, PT, R35, 0xea, !P1 ;  /* 0x000000ea2300780c */ /* 0x000fe40004fc1670 */
[----:B------:R-:W-:Y:S01]  /*de80*/  F2FP.SATFINITE.E5M2.F32.PACK_AB_MERGE_C R13, RZ, R4, RZ ;  /* 0x00000004ff0d723e */ /* 0x000fe200048060ff */
[----:B------:R1:W-:Y:S01]  /*de90*/  @!P4 STG.E.U8 desc[UR16][R26.64+0xe1], R5 ;  /* 0x0000e1051a00c986 */ /* 0x0003e2000c101110 */
[----:B0-----:R-:W-:-:S03]  /*dea0*/  F2FP.SATFINITE.E5M2.F32.PACK_AB_MERGE_C R7, RZ, R2, RZ ;  /* 0x00000002ff07723e */ /* 0x001fc600048060ff */
[----:B------:R-:W-:Y:S01]  /*deb0*/  @!P3 STG.E.U8 desc[UR16][R26.64+0xe0], R13 ;  /* 0x0000e00d1a00b986 */ /* 0x000fe2000c101110 */
[----:B-1----:R-:W-:-:S03]  /*dec0*/  F2FP.SATFINITE.E5M2.F32.PACK_AB_MERGE_C R9, RZ, R3, RZ ;  /* 0x00000003ff09723e */ /* 0x002fc600048060ff */
[----:B------:R0:W-:Y:S01]  /*ded0*/  @!P5 STG.E.U8 desc[UR16][R24.64+0xe8], R7 ;  /* 0x0000e8071800d986 */ /* 0x0001e2000c101110 */
[C---:B------:R-:W-:Y:S02]  /*dee0*/  ISETP.LT.OR P3, PT, R35.reuse, 0xe9, !P0 ;  /* 0x000000e92300780c */ /* 0x040fe40004761670 */
[C---:B------:R-:W-:Y:S01]  /*def0*/  ISETP.LT.OR P4, PT, R35.reuse, 0xea, !P0 ;  /* 0x000000ea2300780c */ /* 0x040fe20004781670 */
[----:B------:R1:W-:Y:S01]  /*df00*/  @!P6 STG.E.U8 desc[UR16][R24.64+0xe9], R9 ;  /* 0x0000e9091800e986 */ /* 0x0003e2000c101110 */
[C---:B------:R-:W-:Y:S01]  /*df10*/  ISETP.LT.OR P5, PT, R35.reuse, 0xf1, !P1 ;  /* 0x000000f12300780c */ /* 0x040fe20004fa1670 */
[----:B------:R-:W-:Y:S01]  /*df20*/  FMUL R2, R218, UR20 ;  /* 0x00000014da027c20 */ /* 0x000fe20008400000 */
[----:B------:R-:W-:Y:S02]  /*df30*/  ISETP.LT.OR P6, PT, R35, 0xf2, !P1 ;  /* 0x000000f22300780c */ /* 0x000fe40004fc1670 */
[----:B------:R-:W-:Y:S02]  /*df40*/  F2FP.SATFINITE.E5M2.F32.PACK_AB_MERGE_C R11, RZ, R0, RZ ;  /* 0x00000000ff0b723e */ /* 0x000fe400048060ff */
[----:B------:R-:W-:-:S03]  /*df50*/  F2FP.SATFINITE.E5M2.F32.PACK_AB_MERGE_C R5, RZ, R2, RZ ;  /* 0x00000002ff05723e */ /* 0x000fc600048060ff */
[----:B------:R-:W-:Y:S01]  /*df60*/  @!P3 STG.E.U8 desc[UR16][R26.64+0xe8], R11 ;  /* 0x0000e80b1a00b986 */ /* 0x000fe2000c101110 */
[----:B------:R-:W-:-:S03]  /*df70*/  ISETP.LT.OR P3, PT, R35, 0xf1, !P0 ;  /* 0x000000f12300780c */ /* 0x000fc60004761670 */
[----:B------:R-:W-:Y:S01]  /*df80*/  @!P4 STG.E.U8 desc[UR16][R26.64+0xe9], R5 ;  /* 0x0000e9051a00c986 */ /* 0x000fe2000c101110 */
[C---:B------:R-:W-:Y:S02]  /*df90*/  ISETP.LT.OR P4, PT, R35.reuse, 0xf9, !P1 ;  /* 0x000000f92300780c */ /* 0x040fe40004f81670 */
[----:B------:R-:W-:Y:S01]  /*dfa0*/  ISETP.LT.OR P1, PT, R35, 0xfa, !P1 ;  /* 0x000000fa2300780c */ /* 0x000fe20004f21670 */
[----:B------:R-:W-:-:S05]  /*dfb0*/  FMUL R0, R220, UR20 ;  /* 0x00000014dc007c20 */ /* 0x000fca0008400000 */
[----:B0-----:R-:W-:-:S05]  /*dfc0*/  F2FP.SATFINITE.E5M2.F32.PACK_AB_MERGE_C R7, RZ, R0, RZ ;  /* 0x00000000ff07723e */ /* 0x001fca00048060ff */
[----:B------:R0:W-:Y:S01]  /*dfd0*/  @!P5 STG.E.U8 desc[UR16][R24.64+0xf0], R7 ;  /* 0x0000f0071800d986 */ /* 0x0001e2000c101110 */
[----:B------:R-:W-:-:S05]  /*dfe0*/  FMUL R3, R221, UR20 ;  /* 0x00000014dd037c20 */ /* 0x000fca0008400000 */
[----:B-1----:R-:W-:Y:S02]  /*dff0*/  F2FP.SATFINITE.E5M2.F32.PACK_AB_MERGE_C R9, RZ, R3, RZ ;  /* 0x00000003ff09723e */ /* 0x002fe400048060ff */
[----:B------:R-:W-:-:S03]  /*e000*/  ISETP.LT.OR P5, PT, R35, 0xf2, !P0 ;  /* 0x000000f22300780c */ /* 0x000fc600047a1670 */
[----:B------:R1:W-:Y:S01]  /*e010*/  @!P6 STG.E.U8 desc[UR16][R24.64+0xf1], R9 ;  /* 0x0000f1091800e986 */ /* 0x0003e2000c101110 */
[C---:B------:R-:W-:Y:S02]  /*e020*/  ISETP.LT.OR P6, PT, R35.reuse, 0xf9, !P0 ;  /* 0x000000f92300780c */ /* 0x040fe400047c1670 */
[----:B------:R-:W-:Y:S01]  /*e030*/  ISETP.LT.OR P0, PT, R35, 0xfa, !P0 ;  /* 0x000000fa2300780c */ /* 0x000fe20004701670 */
[----:B------:R-:W-:-:S05]  /*e040*/  FMUL R0, R223, UR20 ;  /* 0x00000014df007c20 */ /* 0x000fca0008400000 */
[----:B------:R-:W-:-:S05]  /*e050*/  F2FP.SATFINITE.E5M2.F32.PACK_AB_MERGE_C R13, RZ, R0, RZ ;  /* 0x00000000ff0d723e */ /* 0x000fca00048060ff */
[----:B------:R0:W-:Y:S01]  /*e060*/  @!P3 STG.E.U8 desc[UR16][R26.64+0xf0], R13 ;  /* 0x0000f00d1a00b986 */ /* 0x0001e2000c101110 */
[----:B----4-:R-:W-:Y:S01]  /*e070*/  FMUL R0, R222, UR20 ;  /* 0x00000014de007c20 */ /* 0x010fe20008400000 */
[----:B--2---:R-:W-:Y:S01]  /*e080*/  FMUL R2, R224, UR20 ;  /* 0x00000014e0027c20 */ /* 0x004fe20008400000 */
[----:B---3--:R-:W-:-:S03]  /*e090*/  FMUL R3, R225, UR20 ;  /* 0x00000014e1037c20 */ /* 0x008fc60008400000 */
[----:B0-----:R-:W-:Y:S01]  /*e0a0*/  F2FP.SATFINITE.E5M2.F32.PACK_AB_MERGE_C R7, RZ, R0, RZ ;  /* 0x00000000ff07723e */ /* 0x001fe200048060ff */
[----:B------:R-:W-:Y:S01]  /*e0b0*/  FMUL R4, R226, UR20 ;  /* 0x00000014e2047c20 */ /* 0x000fe20008400000 */
[----:B------:R-:W-:Y:S01]  /*e0c0*/  FMUL R5, R227, UR20 ;  /* 0x00000014e3057c20 */ /* 0x000fe20008400000 */
[----:B-1----:R-:W-:Y:S02]  /*e0d0*/  F2FP.SATFINITE.E5M2.F32.PACK_AB_MERGE_C R9, RZ, R2, RZ ;  /* 0x00000002ff09723e */ /* 0x002fe400048060ff */
[----:B------:R-:W-:Y:S02]  /*e0e0*/  F2FP.SATFINITE.E5M2.F32.PACK_AB_MERGE_C R3, RZ, R3, RZ ;  /* 0x00000003ff03723e */ /* 0x000fe400048060ff */
[----:B------:R-:W-:Y:S02]  /*e0f0*/  F2FP.SATFINITE.E5M2.F32.PACK_AB_MERGE_C R11, RZ, R4, RZ ;  /* 0x00000004ff0b723e */ /* 0x000fe400048060ff */
[----:B------:R-:W-:Y:S01]  /*e100*/  F2FP.SATFINITE.E5M2.F32.PACK_AB_MERGE_C R5, RZ, R5, RZ ;  /* 0x00000005ff05723e */ /* 0x000fe200048060ff */
[----:B------:R0:W-:Y:S04]  /*e110*/  @!P5 STG.E.U8 desc[UR16][R26.64+0xf1], R7 ;  /* 0x0000f1071a00d986 */ /* 0x0001e8000c101110 */
[----:B------:R0:W-:Y:S04]  /*e120*/  @!P4 STG.E.U8 desc[UR16][R24.64+0xf8], R9 ;  /* 0x0000f8091800c986 */ /* 0x0001e8000c101110 */
[----:B------:R0:W-:Y:S04]  /*e130*/  @!P1 STG.E.U8 desc[UR16][R24.64+0xf9], R3 ;  /* 0x0000f90318009986 */ /* 0x0001e8000c101110 */
[----:B------:R0:W-:Y:S04]  /*e140*/  @!P6 STG.E.U8 desc[UR16][R26.64+0xf8], R11 ;  /* 0x0000f80b1a00e986 */ /* 0x0001e8000c101110 */
[----:B------:R0:W-:Y:S02]  /*e150*/  @!P0 STG.E.U8 desc[UR16][R26.64+0xf9], R5 ;  /* 0x0000f9051a008986 */ /* 0x0001e4000c101110 */
.L_x_289:
[----:B------:R-:W-:Y:S05]  /*e160*/  BSYNC B0 ;  /* 0x0000000000007941 */ /* 0x000fea0003800000 */
.L_x_31:
[----:B0-----:R-:W2:Y:S04]  /*e170*/  LDL.LU R3, [R1+0x78] ;  /* 0x0000780001037983 */ /* 0x001ea80000300800 */
[----:B-----5:R-:W2:Y:S01]  /*e180*/  LDL.LU R2, [R1+0x7c] ;  /* 0x00007c0001027983 */ /* 0x020ea20000300800 */
[----:B------:R-:W-:Y:S01]  /*e190*/  ULDC UR6, c[0x0][0xc] ;  /* 0x0000030000067ab9 */ /* 0x000fe20000000800 */
[----:B------:R-:W-:Y:S01]  /*e1a0*/  ULDC UR7, c[0x0][0x10] ;  /* 0x0000040000077ab9 */ /* 0x000fe20000000800 */
[----:B------:R-:W2:Y:S01]  /*e1b0*/  LDC R5, c[0x0][0x14] ;  /* 0x00000500ff057b82 */ /* 0x000ea20000000800 */
[----:B------:R-:W-:Y:S01]  /*e1c0*/  UIMAD.WIDE.U32 UR6, UR6, UR7, URZ ;  /* 0x00000007060672a5 */ /* 0x000fe2000f8e003f */
[----:B------:R-:W-:Y:S01]  /*e1d0*/  PRMT R0, RZ, 0x7610, R0 ;  /* 0x00007610ff007816 */ /* 0x000fe20000000000 */
[----:B------:R-:W-:-:S04]  /*e1e0*/  UMOV UR22, 0xffffffff ;  /* 0xffffffff00167882 */ /* 0x000fc80000000000 */
[----:B--2---:R-:W-:-:S04]  /*e1f0*/  IMAD.WIDE.U32 R2, R5, UR6, R2 ;  /* 0x0000000605027c25 */ /* 0x004fc8000f8e0002 */
[----:B------:R-:W-:Y:S01]  /*e200*/  IMAD R5, R5, UR7, RZ ;  /* 0x0000000705057c24 */ /* 0x000fe2000f8e02ff */
[----:B------:R-:W-:Y:S01]  /*e210*/  ULDC.64 UR6, c[0x0][0x650] ;  /* 0x0001940000067ab9 */ /* 0x000fe20000000a00 */
[----:B------:R-:W-:Y:S01]  /*e220*/  IMAD.MOV.U32 R19, RZ, RZ, R2 ;  /* 0x000000ffff137224 */ /* 0x000fe200078e0002 */
[----:B------:R-:W-:Y:S01]  /*e230*/  ISETP.GE.U32.AND P0, PT, R2, UR6, PT ;  /* 0x0000000602007c0c */ /* 0x000fe2000bf06070 */
[----:B------:R-:W-:Y:S02]  /*e240*/  IMAD.IADD R22, R3, 0x1, R5 ;  /* 0x0000000103167824 */ /* 0x000fe400078e0205 */
[----:B------:R-:W-:-:S03]  /*e250*/  IMAD.MOV.U32 R2, RZ, RZ, -0x1 ;  /* 0xffffffffff027424 */ /* 0x000fc600078e00ff */
[----:B------:R0:W-:Y:S01]  /*e260*/  STL [R1+0x78], R22 ;  /* 0x0000781601007387 */ /* 0x0001e20000100800 */
[----:B------:R-:W-:-:S03]  /*e270*/  ISETP.GE.U32.AND.EX P0, PT, R22, UR7, PT, P0 ;  /* 0x0000000716007c0c */ /* 0x000fc6000bf06100 */
[----:B------:R0:W-:Y:S04]  /*e280*/  STL [R1+0x7c], R19 ;  /* 0x00007c1301007387 */ /* 0x0001e80000100800 */
[----:B------:R0:W-:Y:S06]  /*e290*/  STL [R1+0x80], R2 ;  /* 0x0000800201007387 */ /* 0x0001ec0000100800 */
[----:B------:R-:W-:Y:S05]  /*e2a0*/  @P0 BRA `(.L_x_290) ;  /* 0x00000004006c0947 */ /* 0x000fea0003800000 */
[----:B------:R-:W2:Y:S01]  /*e2b0*/  S2R R14, SR_CTAID.X ;  /* 0x00000000000e7919 */ /* 0x000ea20000002500 */
[----:B------:R-:W5:Y:S01]  /*e2c0*/  LDC.64 R8, c[0x0][0x628] ;  /* 0x00018a00ff087b82 */ /* 0x000f620000000a00 */
[----:B------:R-:W-:Y:S01]  /*e2d0*/  ULDC UR6, c[0x0][0x150] ;  /* 0x0000540000067ab9 */ /* 0x000fe20000000800 */
[----:B------:R-:W-:Y:S01]  /*e2e0*/  IMAD.MOV.U32 R6, RZ, RZ, R19 ;  /* 0x000000ffff067224 */ /* 0x000fe200078e0013 */
[----:B------:R-:W0:Y:S01]  /*e2f0*/  S2R R16, SR_CTAID.Y ;  /* 0x0000000000107919 */ /* 0x000e220000002600 */
[----:B------:R-:W-:-:S04]  /*e300*/  IMAD.MOV.U32 R7, RZ, RZ, R22 ;  /* 0x000000ffff077224 */ /* 0x000fc800078e0016 */
[----:B------:R-:W0:Y:S08]  /*e310*/  LDC R17, c[0x0][0x144] ;  /* 0x00005100ff117b82 */ /* 0x000e300000000800 */
[----:B------:R-:W0:Y:S08]  /*e320*/  LDC R10, c[0x0][0x630] ;  /* 0x00018c00ff0a7b82 */ /* 0x000e300000000800 */
[----:B------:R-:W0:Y:S01]  /*e330*/  LDC.64 R12, c[0x0][0x620] ;  /* 0x00018800ff0c7b82 */ /* 0x000e220000000a00 */
[----:B-----5:R-:W-:-:S04]  /*e340*/  ISETP.NE.U32.AND P0, PT, R8, RZ, PT ;  /* 0x000000ff0800720c */ /* 0x020fc80003f05070 */
[----:B------:R-:W-:Y:S02]  /*e350*/  ISETP.NE.AND.EX P0, PT, R9, RZ, PT, P0 ;  /* 0x000000ff0900720c */ /* 0x000fe40003f05300 */
[----:B--2---:R-:W-:-:S05]  /*e360*/  I2FP.F32.U32 R0, R14 ;  /* 0x0000000e00007245 */ /* 0x004fca0000201000 */
[----:B------:R-:W-:-:S04]  /*e370*/  FMUL R0, R0, UR6 ;  /* 0x0000000600007c20 */ /* 0x000fc80008400000 */
[----:B------:R2:W0:Y:S02]  /*e380*/  F2I.U32.TRUNC.NTZ R15, R0 ;  /* 0x00000000000f7305 */ /* 0x000424000020f000 */
[----:B------:R-:W-:Y:S05]  /*e390*/  @!P0 BRA `(.L_x_291) ;  /* 0x0000000000288947 */ /* 0x000fea0003800000 */
[----:B--2---:R-:W2:Y:S02]  /*e3a0*/  LDC R0, c[0x0][0x634] ;  /* 0x00018d00ff007b82 */ /* 0x004ea40000000800 */
[----:B--2---:R-:W-:-:S05]  /*e3b0*/  IADD3 R7, P0, R19, R0, RZ ;  /* 0x0000000013077210 */ /* 0x004fca0007f1e0ff */
[----:B------:R-:W-:-:S04]  /*e3c0*/  IMAD.X R11, RZ, RZ, R22, P0 ;  /* 0x000000ffff0b7224 */ /* 0x000fc800000e0616 */
[----:B0-----:R-:W-:-:S04]  /*e3d0*/  IMAD.WIDE.U32 R2, R11, R8, RZ ;  /* 0x000000080b027225 */ /* 0x001fc800078e00ff */
[----:B------:R-:W-:-:S04]  /*e3e0*/  IMAD.WIDE.U32 R4, P0, R7, R9, R2 ;  /* 0x0000000907047225 */ /* 0x000fc80007800002 */
[----:B------:R-:W-:-:S04]  /*e3f0*/  IMAD.WIDE.U32 R2, R7, R8, RZ ;  /* 0x0000000807027225 */ /* 0x000fc800078e00ff */
[----:B------:R-:W-:Y:S01]  /*e400*/  IMAD.X R7, RZ, RZ, RZ, P0 ;  /* 0x000000ffff077224 */ /* 0x000fe200000e06ff */
[----:B------:R-:W-:Y:S01]  /*e410*/  IADD3 RZ, P0, R3, R4, RZ ;  /* 0x0000000403ff7210 */ /* 0x000fe20007f1e0ff */
[----:B------:R-:W-:-:S04]  /*e420*/  IMAD.MOV.U32 R6, RZ, RZ, R5 ;  /* 0x000000ffff067224 */ /* 0x000fc800078e0005 */
[----:B------:R-:W-:-:S08]  /*e430*/  IMAD.WIDE.U32.X R6, R11, R9, R6, P0 ;  /* 0x000000090b067225 */ /* 0x000fd000000e0406 */
.L_x_291:
[-CC-:B0-----:R-:W-:Y:S01]  /*e440*/  SHF.R.U64 R24, R6, R10.reuse, R7.reuse ;  /* 0x0000000a06187219 */ /* 0x181fe20000001207 */
[----:B------:R-:W0:Y:S01]  /*e450*/  LDC.64 R20, c[0x0][0x640] ;  /* 0x00019000ff147b82 */ /* 0x000e220000000a00 */
[----:B--2---:R-:W-:Y:S01]  /*e460*/  SHF.R.U32.HI R0, RZ, R10, R7 ;  /* 0x0000000aff007219 */ /* 0x004fe20000011607 */
[----:B------:R-:W-:Y:S01]  /*e470*/  IMAD.MOV.U32 R2, RZ, RZ, R19 ;  /* 0x000000ffff027224 */ /* 0x000fe200078e0013 */
[----:B------:R-:W-:Y:S01]  /*e480*/  IADD3 R5, P0, RZ, -R24, RZ ;  /* 0x80000018ff057210 */ /* 0x000fe20007f1e0ff */
[----:B------:R-:W-:Y:S01]  /*e490*/  IMAD.MOV R15, RZ, RZ, -R15 ;  /* 0x000000ffff0f7224 */ /* 0x000fe200078e0a0f */
[----:B------:R-:W-:Y:S01]  /*e4a0*/  ULDC UR6, c[0x0][0x154] ;  /* 0x0000550000067ab9 */ /* 0x000fe20000000800 */
[----:B------:R-:W-:Y:S02]  /*e4b0*/  IMAD.MOV.U32 R7, RZ, RZ, 0x1 ;  /* 0x00000001ff077424 */ /* 0x000fe400078e00ff */
[----:B------:R-:W2:Y:S01]  /*e4c0*/  LDC R4, c[0x0][0x618] ;  /* 0x00018600ff047b82 */ /* 0x000ea20000000800 */
[----:B------:R-:W-:-:S02]  /*e4d0*/  IMAD.X R3, RZ, RZ, ~R0, P0 ;  /* 0x000000ffff037224 */ /* 0x000fc400000e0e00 */
[----:B------:R-:W-:Y:S02]  /*e4e0*/  IMAD R15, R17, R15, R14 ;  /* 0x0000000f110f7224 */ /* 0x000fe400078e020e */
[-C--:B------:R-:W-:Y:S02]  /*e4f0*/  IMAD R0, R3, R12.reuse, RZ ;  /* 0x0000000c03007224 */ /* 0x080fe400078e02ff */
[----:B------:R-:W-:Y:S01]  /*e500*/  IMAD.MOV.U32 R3, RZ, RZ, R22 ;  /* 0x000000ffff037224 */ /* 0x000fe200078e0016 */
[----:B------:R-:W5:Y:S01]  /*e510*/  LDC R6, c[0x0][0x608] ;  /* 0x00018200ff067b82 */ /* 0x000f620000000800 */
[----:B------:R-:W-:-:S04]  /*e520*/  IMAD.WIDE.U32 R2, R5, R12, R2 ;  /* 0x0000000c05027225 */ /* 0x000fc800078e0002 */
[----:B------:R-:W-:-:S03]  /*e530*/  IMAD R5, R5, R13, R0 ;  /* 0x0000000d05057224 */ /* 0x000fc600078e0200 */
[----:B------:R-:W1:Y:S01]  /*e540*/  LDC R18, c[0x0][0x658] ;  /* 0x00019600ff127b82 */ /* 0x000e620000000800 */
[----:B------:R-:W-:Y:S01]  /*e550*/  I2FP.F32.U32 R0, R16 ;  /* 0x0000001000007245 */ /* 0x000fe20000201000 */
[----:B------:R-:W-:Y:S01]  /*e560*/  IMAD.IADD R3, R3, 0x1, R5 ;  /* 0x0000000103037824 */ /* 0x000fe200078e0205 */
[----:B0-----:R-:W-:Y:S01]  /*e570*/  ISETP.NE.U32.AND P0, PT, R20, RZ, PT ;  /* 0x000000ff1400720c */ /* 0x001fe20003f05070 */
[----:B------:R-:W-:Y:S02]  /*e580*/  IMAD.MOV.U32 R5, RZ, RZ, -0x1 ;  /* 0xffffffffff057424 */ /* 0x000fe400078e00ff */
[----:B------:R-:W-:Y:S02]  /*e590*/  FMUL R0, R0, UR6 ;  /* 0x0000000600007c20 */ /* 0x000fe40008400000 */
[----:B------:R-:W0:Y:S01]  /*e5a0*/  LDC R13, c[0x0][0x148] ;  /* 0x00005200ff0d7b82 */ /* 0x000e220000000800 */
[----:B--2---:R-:W-:Y:S01]  /*e5b0*/  SHF.R.U64 R10, R2, R4, R3 ;  /* 0x00000004020a7219 */ /* 0x004fe20000001203 */
[----:B------:R2:W0:Y:S01]  /*e5c0*/  F2I.U32.TRUNC.NTZ R12, R0 ;  /* 0x00000000000c7305 */ /* 0x000422000020f000 */
[----:B------:R-:W-:-:S02]  /*e5d0*/  ISETP.NE.AND.EX P0, PT, R21, RZ, PT, P0 ;  /* 0x000000ff1500720c */ /* 0x000fc40003f05300 */
[----:B------:R-:W-:-:S03]  /*e5e0*/  SHF.R.U32.HI R3, RZ, R4, R3 ;  /* 0x00000004ff037219 */ /* 0x000fc60000011603 */
[----:B------:R-:W0:Y:S01]  /*e5f0*/  LDC R14, c[0x0][0x600] ;  /* 0x00018000ff0e7b82 */ /* 0x000e220000000800 */
[-CC-:B-----5:R-:W-:Y:S02]  /*e600*/  SHF.R.U64 R8, R10, R6.reuse, R3.reuse ;  /* 0x000000060a087219 */ /* 0x1a0fe40000001203 */
[----:B------:R-:W-:-:S05]  /*e610*/  SHF.R.U32.HI R3, RZ, R6, R3 ;  /* 0x00000006ff037219 */ /* 0x000fca0000011603 */
[----:B------:R-:W0:Y:S01]  /*e620*/  LDC R19, c[0x0][0x648] ;  /* 0x00019200ff137b82 */ /* 0x000e220000000800 */
[-CC-:B-1----:R-:W-:Y:S02]  /*e630*/  SHF.R.U64 R11, R8, R18.reuse, R3.reuse ;  /* 0x00000012080b7219 */ /* 0x182fe40000001203 */
[-C--:B------:R-:W-:Y:S02]  /*e640*/  SHF.L.U32 R5, R5, R18.reuse, RZ ;  /* 0x0000001205057219 */ /* 0x080fe400000006ff */
[-C--:B------:R-:W-:Y:S01]  /*e650*/  SHF.R.U32.HI R3, RZ, R18.reuse, R3 ;  /* 0x00000012ff037219 */ /* 0x080fe20000011603 */
[----:B------:R-:W-:Y:S01]  /*e660*/  IMAD.MOV.U32 R2, RZ, RZ, R11 ;  /* 0x000000ffff027224 */ /* 0x000fe200078e000b */
[----:B------:R-:W-:Y:S01]  /*e670*/  SHF.L.U32 R34, R7, R18, RZ ;  /* 0x0000001207227219 */ /* 0x000fe200000006ff */
[----:B------:R-:W1:Y:S01]  /*e680*/  LDC R22, c[0x0][0x638] ;  /* 0x00018e00ff167b82 */ /* 0x000e620000000800 */
[----:B------:R-:W-:-:S07]  /*e690*/  LOP3.LUT R17, RZ, R5, RZ, 0x33, !PT ;  /* 0x00000005ff117212 */ /* 0x000fce00078e33ff */
[----:B------:R-:W0:Y:S01]  /*e6a0*/  LDC R23, c[0x0][0x610] ;  /* 0x00018400ff177b82 */ /* 0x000e220000000800 */
[----:B--2---:R-:W-:Y:S05]  /*e6b0*/  @!P0 BRA `(.L_x_292) ;  /* 0x0000000000288947 */ /* 0x004fea0003800000 */
[----:B------:R-:W2:Y:S02]  /*e6c0*/  LDC R0, c[0x0][0x64c] ;  /* 0x00019300ff007b82 */ /* 0x000ea40000000800 */
[----:B--2---:R-:W-:-:S05]  /*e6d0*/  IADD3 R7, P0, R11, R0, RZ ;  /* 0x000000000b077210 */ /* 0x004fca0007f1e0ff */
        /* <DEDUP_REMOVED lines=8> */
.L_x_292:
[----:B0-----:R-:W-:Y:S01]  /*e760*/  SHF.R.U64 R0, R2, R19, R3 ;  /* 0x0000001302007219 */ /* 0x001fe20000001203 */
[----:B------:R-:W-:Y:S01]  /*e770*/  VIADD R3, R14, 0xffffffff ;  /* 0xffffffff0e037836 */ /* 0x000fe20000000000 */
[----:B------:R-:W-:Y:S01]  /*e780*/  LOP3.LUT R5, R8, R17, RZ, 0xc0, !PT ;  /* 0x0000001108057212 */ /* 0x000fe200078ec0ff */
[----:B------:R-:W-:Y:S01]  /*e790*/  IMAD.MOV R12, RZ, RZ, -R12 ;  /* 0x000000ffff0c7224 */ /* 0x000fe200078e0a0c */
[----:B------:R-:W-:Y:S01]  /*e7a0*/  R2UR UR22, R24 ;  /* 0x00000000181672ca */ /* 0x000fe200000e0000 */
[----:B------:R-:W-:Y:S01]  /*e7b0*/  IMAD.MOV R2, RZ, RZ, -R0 ;  /* 0x000000ffff027224 */ /* 0x000fe200078e0a00 */
[----:B------:R-:W-:Y:S01]  /*e7c0*/  LOP3.LUT R3, R10, R3, RZ, 0xc0, !PT ;  /* 0x000000030a037212 */ /* 0x000fe200078ec0ff */
[----:B------:R-:W-:Y:S02]  /*e7d0*/  IMAD R34, R34, R0, R5 ;  /* 0x0000000022227224 */ /* 0x000fe400078e0205 */
[----:B------:R-:W-:Y:S02]  /*e7e0*/  @P2 IMAD R15, R13, R12, R16 ;  /* 0x0000000c0d0f2224 */ /* 0x000fe400078e0210 */
[----:B-1----:R-:W-:-:S02]  /*e7f0*/  IMAD R0, R2, R22, R11 ;  /* 0x0000001602007224 */ /* 0x002fc400078e020b */
[----:B------:R-:W-:Y:S02]  /*e800*/  IMAD R34, R34, R23, R15 ;  /* 0x0000001722227224 */ /* 0x000fe400078e020f */
[----:B------:R-:W-:Y:S02]  /*e810*/  IMAD R3, R0, R14, R3 ;  /* 0x0000000e00037224 */ /* 0x000fe400078e0203 */
[----:B------:R-:W-:-:S03]  /*e820*/  IMAD.MOV.U32 R0, RZ, RZ, 0x1 ;  /* 0x00000001ff007424 */ /* 0x000fc600078e00ff */
[----:B------:R-:W-:Y:S02]  /*e830*/  SEL R2, R3, R34, !P2 ;  /* 0x0000002203027207 */ /* 0x000fe40005000000 */
[----:B------:R-:W-:-:S03]  /*e840*/  SEL R34, R34, R3, !P2 ;  /* 0x0000000322227207 */ /* 0x000fc60005000000 */
[----:B------:R2:W-:Y:S04]  /*e850*/  STL [R1+0x80], R2 ;  /* 0x0000800201007387 */ /* 0x0005e80000100800 */
.L_x_290:
[----:B------:R0:W-:Y:S01]  /*e860*/  STL [R1+0x84], R34 ;  /* 0x0000842201007387 */ /* 0x0001e20000100800 */
[----:B------:R-:W-:-:S13]  /*e870*/  LOP3.LUT P0, RZ, R0, 0xff, RZ, 0xc0, !PT ;  /* 0x000000ff00ff7812 */ /* 0x000fda000780c0ff */
[----:B0-----:R-:W-:Y:S05]  /*e880*/  @P0 BRA `(.L_x_293) ;  /* 0xffffff2400ec0947 */ /* 0x001fea000383ffff */
[----:B------:R-:W-:Y:S05]  /*e890*/  EXIT ;  /* 0x000000000000794d */ /* 0x000fea0003800000 */
.L_x_3:
[----:B------:R-:W2:Y:S01]  /*e8a0*/  LDL R16, [R1+0x7c] ;  /* 0x00007c0001107983 */ /* 0x000ea20000100800 */
[----:B------:R-:W-:-:S03]  /*e8b0*/  ULDC.64 UR4, c[0x0][0x650] ;  /* 0x0001940000047ab9 */ /* 0x000fc60000000a00 */
[----:B------:R-:W3:Y:S01]  /*e8c0*/  LDL R17, [R1+0x78] ;  /* 0x0000780001117983 */ /* 0x000ee20000100800 */
[----:B------:R-:W-:Y:S01]  /*e8d0*/  PRMT R4, RZ, 0x7610, R4 ;  /* 0x00007610ff047816 */ /* 0x000fe20000000004 */
[----:B------:R-:W-:Y:S02]  /*e8e0*/  IMAD.MOV.U32 R5, RZ, RZ, -0x1 ;  /* 0xffffffffff057424 */ /* 0x000fe400078e00ff */
[----:B------:R-:W-:Y:S02]  /*e8f0*/  IMAD.MOV.U32 R6, RZ, RZ, -0x1 ;  /* 0xffffffffff067424 */ /* 0x000fe400078e00ff */
[----:B------:R-:W-:Y:S01]  /*e900*/  IMAD.MOV.U32 R11, RZ, RZ, -0x1 ;  /* 0xffffffffff0b7424 */ /* 0x000fe200078e00ff */
[----:B--2---:R-:W-:-:S04]  /*e910*/  ISETP.GE.U32.AND P0, PT, R16, UR4, PT ;  /* 0x0000000410007c0c */ /* 0x004fc8000bf06070 */
[----:B---3--:R-:W-:-:S13]  /*e920*/  ISETP.GE.U32.AND.EX P0, PT, R17, UR5, PT, P0 ;  /* 0x0000000511007c0c */ /* 0x008fda000bf06100 */
[----:B------:R-:W-:Y:S05]  /*e930*/  @P0 BRA `(.L_x_294) ;  /* 0x00000004005c0947 */ /* 0x000fea0003800000 */
        /* <DEDUP_REMOVED lines=18> */
.L_x_295:
[-CC-:B------:R-:W-:Y:S01]  /*ea60*/  SHF.R.U64 R11, R8, R12.reuse, R9.reuse ;  /* 0x0000000c080b7219 */ /* 0x180fe20000001209 */
[----:B------:R-:W0:Y:S01]  /*ea70*/  LDC.64 R20, c[0x0][0x640] ;  /* 0x00019000ff147b82 */ /* 0x000e220000000a00 */
[----:B------:R-:W-:Y:S01]  /*ea80*/  SHF.R.U32.HI R3, RZ, R12, R9 ;  /* 0x0000000cff037219 */ /* 0x000fe20000011609 */
[----:B------:R-:W-:Y:S01]  /*ea90*/  ULDC UR4, c[0x0][0x150] ;  /* 0x0000540000047ab9 */ /* 0x000fe20000000800 */
[----:B------:R-:W-:Y:S01]  /*eaa0*/  IADD3 R7, P0, RZ, -R11, RZ ;  /* 0x8000000bff077210 */ /* 0x000fe20007f1e0ff */
[----:B------:R-:W-:Y:S01]  /*eab0*/  IMAD.MOV.U32 R4, RZ, RZ, R16 ;  /* 0x000000ffff047224 */ /* 0x000fe200078e0010 */
[----:B------:R-:W-:Y:S01]  /*eac0*/  I2FP.F32.U32 R6, R2 ;  /* 0x0000000200067245 */ /* 0x000fe20000201000 */
[----:B------:R-:W-:Y:S02]  /*ead0*/  IMAD.MOV.U32 R5, RZ, RZ, R17 ;  /* 0x000000ffff057224 */ /* 0x000fe400078e0011 */
[----:B------:R-:W1:Y:S01]  /*eae0*/  LDC R10, c[0x0][0x618] ;  /* 0x00018600ff0a7b82 */ /* 0x000e620000000800 */
[----:B------:R-:W-:-:S02]  /*eaf0*/  IMAD.X R3, RZ, RZ, ~R3, P0 ;  /* 0x000000ffff037224 */ /* 0x000fc400000e0e03 */
[----:B------:R-:W-:Y:S01]  /*eb00*/  FMUL R9, R6, UR4 ;  /* 0x0000000406097c20 */ /* 0x000fe20008400000 */
[----:B------:R-:W-:Y:S01]  /*eb10*/  IMAD.WIDE.U32 R4, R7, R14, R4 ;  /* 0x0000000e07047225 */ /* 0x000fe200078e0004 */
[----:B------:R-:W-:-:S03]  /*eb20*/  ULDC UR4, c[0x0][0x154] ;  /* 0x0000550000047ab9 */ /* 0x000fc60000000800 */
[----:B------:R-:W-:Y:S01]  /*eb30*/  IMAD R6, R3, R14, RZ ;  /* 0x0000000e03067224 */ /* 0x000fe200078e02ff */
[----:B------:R-:W2:Y:S01]  /*eb40*/  LDC R13, c[0x0][0x144] ;  /* 0x00005100ff0d7b82 */ /* 0x000ea20000000800 */
[----:B------:R-:W3:Y:S02]  /*eb50*/  F2I.U32.TRUNC.NTZ R9, R9 ;  /* 0x0000000900097305 */ /* 0x000ee4000020f000 */
[----:B------:R-:W-:Y:S02]  /*eb60*/  IMAD R3, R7, R15, R6 ;  /* 0x0000000f07037224 */ /* 0x000fe400078e0206 */
[----:B------:R-:W-:Y:S02]  /*eb70*/  IMAD.MOV.U32 R6, RZ, RZ, -0x1 ;  /* 0xffffffffff067424 */ /* 0x000fe400078e00ff */
[----:B------:R-:W-:Y:S01]  /*eb80*/  IMAD.IADD R3, R5, 0x1, R3 ;  /* 0x0000000105037824 */ /* 0x000fe200078e0203 */
[----:B------:R-:W4:Y:S01]  /*eb90*/  LDC R12, c[0x0][0x608] ;  /* 0x00018200ff0c7b82 */ /* 0x000f220000000800 */
[----:B------:R-:W-:-:S02]  /*eba0*/  I2FP.F32.U32 R5, R0 ;  /* 0x0000000000057245 */ /* 0x000fc40000201000 */
[----:B0-----:R-:W-:-:S03]  /*ebb0*/  ISETP.NE.U32.AND P0, PT, R20, RZ, PT ;  /* 0x000000ff1400720c */ /* 0x001fc60003f05070 */
[----:B------:R-:W-:Y:S01]  /*ebc0*/  FMUL R5, R5, UR4 ;  /* 0x0000000405057c20 */ /* 0x000fe20008400000 */
[----:B------:R-:W-:Y:S01]  /*ebd0*/  ISETP.NE.AND.EX P0, PT, R21, RZ, PT, P0 ;  /* 0x000000ff1500720c */ /* 0x000fe20003f05300 */
[----:B------:R-:W0:Y:S01]  /*ebe0*/  LDC R7, c[0x0][0x658] ;  /* 0x00019600ff077b82 */ /* 0x000e220000000800 */
[-C--:B-1----:R-:W-:Y:S01]  /*ebf0*/  SHF.R.U64 R8, R4, R10.reuse, R3 ;  /* 0x0000000a04087219 */ /* 0x082fe20000001203 */
[----:B---3--:R-:W-:Y:S01]  /*ec00*/  IMAD.MOV R4, RZ, RZ, -R9 ;  /* 0x000000ffff047224 */ /* 0x008fe200078e0a09 */
[----:B------:R-:W-:Y:S02]  /*ec10*/  SHF.R.U32.HI R3, RZ, R10, R3 ;  /* 0x0000000aff037219 */ /* 0x000fe40000011603 */
[----:B------:R1:W3:Y:S03]  /*ec20*/  F2I.U32.TRUNC.NTZ R10, R5 ;  /* 0x00000005000a7305 */ /* 0x0002e6000020f000 */
[----:B------:R-:W1:Y:S01]  /*ec30*/  LDC R17, c[0x0][0x148] ;  /* 0x00005200ff117b82 */ /* 0x000e620000000800 */
[----:B--2---:R-:W-:-:S02]  /*ec40*/  IMAD R19, R13, R4, R2 ;  /* 0x000000040d137224 */ /* 0x004fc400078e0202 */
[----:B------:R-:W-:-:S05]  /*ec50*/  IMAD.MOV.U32 R4, RZ, RZ, 0x1 ;  /* 0x00000001ff047424 */ /* 0x000fca00078e00ff */
[----:B------:R-:W2:Y:S01]  /*ec60*/  LDC R14, c[0x0][0x600] ;  /* 0x00018000ff0e7b82 */ /* 0x000ea20000000800 */
[-CC-:B----4-:R-:W-:Y:S02]  /*ec70*/  SHF.R.U64 R13, R8, R12.reuse, R3.reuse ;  /* 0x0000000c080d7219 */ /* 0x190fe40000001203 */
[----:B------:R-:W-:-:S05]  /*ec80*/  SHF.R.U32.HI R2, RZ, R12, R3 ;  /* 0x0000000cff027219 */ /* 0x000fca0000011603 */
[----:B------:R-:W4:Y:S01]  /*ec90*/  LDC R16, c[0x0][0x648] ;  /* 0x00019200ff107b82 */ /* 0x000f220000000800 */
[-CC-:B0-----:R-:W-:Y:S02]  /*eca0*/  SHF.R.U64 R15, R13, R7.reuse, R2.reuse ;  /* 0x000000070d0f7219 */ /* 0x181fe40000001202 */
[-C--:B------:R-:W-:Y:S02]  /*ecb0*/  SHF.L.U32 R6, R6, R7.reuse, RZ ;  /* 0x0000000706067219 */ /* 0x080fe400000006ff */
[-C--:B------:R-:W-:Y:S01]  /*ecc0*/  SHF.R.U32.HI R3, RZ, R7.reuse, R2 ;  /* 0x00000007ff037219 */ /* 0x080fe20000011602 */
[----:B------:R-:W-:Y:S01]  /*ecd0*/  IMAD.MOV.U32 R2, RZ, RZ, R15 ;  /* 0x000000ffff027224 */ /* 0x000fe200078e000f */
[----:B------:R-:W-:Y:S01]  /*ece0*/  SHF.L.U32 R12, R4, R7, RZ ;  /* 0x00000007040c7219 */ /* 0x000fe200000006ff */
[----:B------:R-:W0:Y:S01]  /*ecf0*/  LDC R18, c[0x0][0x638] ;  /* 0x00018e00ff127b82 */ /* 0x000e220000000800 */
[----:B------:R-:W-:-:S07]  /*ed00*/  LOP3.LUT R22, RZ, R6, RZ, 0x33, !PT ;  /* 0x00000006ff167212 */ /* 0x000fce00078e33ff */
        /* <DEDUP_REMOVED lines=12> */
.L_x_296:
[----:B----4-:R-:W-:Y:S01]  /*edd0*/  SHF.R.U64 R3, R2, R16, R3 ;  /* 0x0000001002037219 */ /* 0x010fe20000001203 */
[----:B--2---:R-:W-:Y:S01]  /*ede0*/  VIADD R5, R14, 0xffffffff ;  /* 0xffffffff0e057836 */ /* 0x004fe20000000000 */
[----:B------:R-:W-:Y:S01]  /*edf0*/  LOP3.LUT R2, R13, R22, RZ, 0xc0, !PT ;  /* 0x000000160d027212 */ /* 0x000fe200078ec0ff */
[----:B------:R-:W-:Y:S02]  /*ee00*/  IMAD.MOV R10, RZ, RZ, -R10 ;  /* 0x000000ffff0a7224 */ /* 0x000fe400078e0a0a */
[----:B------:R-:W-:Y:S02]  /*ee10*/  IMAD.MOV R4, RZ, RZ, -R3 ;  /* 0x000000ffff047224 */ /* 0x000fe400078e0a03 */
[----:B------:R-:W-:Y:S01]  /*ee20*/  IMAD R2, R12, R3, R2 ;  /* 0x000000030c027224 */ /* 0x000fe200078e0202 */
[----:B------:R-:W-:Y:S01]  /*ee30*/  LOP3.LUT R3, R8, R5, RZ, 0xc0, !PT ;  /* 0x0000000508037212 */ /* 0x000fe200078ec0ff */
[----:B------:R-:W-:Y:S02]  /*ee40*/  @P2 IMAD R19, R17, R10, R0 ;  /* 0x0000000a11132224 */ /* 0x000fe400078e0200 */
[----:B0-----:R-:W-:-:S02]  /*ee50*/  IMAD R0, R4, R18, R15 ;  /* 0x0000001204007224 */ /* 0x001fc400078e020f */
[----:B------:R-:W-:Y:S02]  /*ee60*/  IMAD R5, R2, R23, R19 ;  /* 0x0000001702057224 */ /* 0x000fe400078e0213 */
[----:B------:R-:W-:Y:S02]  /*ee70*/  IMAD R0, R0, R14, R3 ;  /* 0x0000000e00007224 */ /* 0x000fe400078e0203 */
[----:B------:R-:W-:-:S03]  /*ee80*/  IMAD.MOV.U32 R4, RZ, RZ, 0x1 ;  /* 0x00000001ff047424 */ /* 0x000fc600078e00ff */
[----:B------:R-:W-:Y:S02]  /*ee90*/  SEL R6, R0, R5, !P2 ;  /* 0x0000000500067207 */ /* 0x000fe40005000000 */
[----:B------:R-:W-:-:S07]  /*eea0*/  SEL R5, R5, R0, !P2 ;  /* 0x0000000005057207 */ /* 0x000fce0005000000 */
.L_x_294:
[----:B------:R-:W-:-:S08]  /*eeb0*/  NOP ;  /* 0x0000000000007918 */ /* 0x000fd00000000000 */
[----:B------:R-:W0:-:S00]  /*eec0*/  USETMAXREG.DEALLOC.CTAPOOL 0x28 ;  /* 0x00000028000079c8 */ /* 0x000e0000080e0500 */
[----:B------:R-:W-:-:S13]  /*eed0*/  ISETP.NE.AND P0, PT, RZ, UR8, PT ;  /* 0x00000008ff007c0c */ /* 0x000fda000bf05270 */
[----:B------:R-:W-:Y:S05]  /*eee0*/  @P0 EXIT ;  /* 0x000000000000094d */ /* 0x000fea0003800000 */
[----:B0-----:R-:W-:Y:S01]  /*eef0*/  LOP3.LUT P0, RZ, R4, 0xff, RZ, 0xc0, !PT ;  /* 0x000000ff04ff7812 */ /* 0x001fe2000780c0ff */
[----:B------:R-:W-:Y:S02]  /*ef00*/  IMAD.MOV.U32 R0, RZ, RZ, 0x1 ;  /* 0x00000001ff007424 */ /* 0x000fe400078e00ff */
[----:B------:R-:W-:-:S10]  /*ef10*/  IMAD.MOV.U32 R8, RZ, RZ, RZ ;  /* 0x000000ffff087224 */ /* 0x000fd400078e00ff */
[----:B------:R-:W-:Y:S05]  /*ef20*/  @!P0 BRA `(.L_x_297) ;  /* 0x0000000c00508947 */ /* 0x000fea0003800000 */
[----:B------:R-:W0:Y:S01]  /*ef30*/  S2R R2, SR_TID.X ;  /* 0x0000000000027919 */ /* 0x000e220000002100 */
[----:B------:R-:W-:Y:S01]  /*ef40*/  ULDC UR4, c[0x0][0x28c] ;  /* 0x0000a30000047ab9 */ /* 0x000fe20000000800 */
[----:B------:R-:W-:Y:S01]  /*ef50*/  ULDC UR6, c[0x0][0x658] ;  /* 0x0001960000067ab9 */ /* 0x000fe20000000800 */
[----:B------:R-:W-:Y:S01]  /*ef60*/  UIADD3 UR10, UR4, 0x3f, URZ ;  /* 0x0000003f040a7890 */ /* 0x000fe2000fffe03f */
[----:B------:R-:W-:Y:S01]  /*ef70*/  BSSY B0, `(.L_x_297) ;  /* 0x00000cf000007945 */ /* 0x000fe20003800000 */
[----:B------:R-:W-:Y:S01]  /*ef80*/  UMOV UR7, 0xffffffff ;  /* 0xffffffff00077882 */ /* 0x000fe20000000000 */
[----:B------:R-:W-:Y:S01]  /*ef90*/  ULDC UR5, c[0x0][0x600] ;  /* 0x0001800000057ab9 */ /* 0x000fe20000000800 */
[----:B------:R-:W-:Y:S01]  /*efa0*/  UMOV UR9, 0x1 ;  /* 0x0000000100097882 */ /* 0x000fe20000000000 */
[----:B------:R-:W-:Y:S01]  /*efb0*/  USHF.L.U32 UR7, UR7, UR6, URZ ;  /* 0x0000000607077299 */ /* 0x000fe2000800063f */
[----:B------:R-:W-:Y:S01]  /*efc0*/  IMAD.MOV.U32 R9, RZ, RZ, 0x1 ;  /* 0x00000001ff097424 */ /* 0x000fe200078e00ff */
[----:B------:R-:W-:Y:S01]  /*efd0*/  UIADD3 UR4, UR5, -0x1, URZ ;  /* 0xffffffff05047890 */ /* 0x000fe2000fffe03f */
[----:B------:R-:W-:Y:S01]  /*efe0*/  IMAD.MOV.U32 R0, RZ, RZ, 0x1 ;  /* 0x00000001ff007424 */ /* 0x000fe200078e00ff */
[----:B------:R-:W-:Y:S01]  /*eff0*/  USHF.R.S32.HI UR11, URZ, 0x1f, UR10 ;  /* 0x0000001f3f0b7899 */ /* 0x000fe2000801140a */
[----:B------:R-:W-:Y:S01]  /*f000*/  IMAD.MOV.U32 R8, RZ, RZ, RZ ;  /* 0x000000ffff087224 */ /* 0x000fe200078e00ff */
[----:B------:R-:W-:Y:S01]  /*f010*/  ULDC UR8, c[0x0][0xc] ;  /* 0x0000030000087ab9 */ /* 0x000fe20000000800 */
[----:B------:R-:W-:-:S02]  /*f020*/  USHF.L.U32 UR5, UR9, UR6, URZ ;  /* 0x0000000609057299 */ /* 0x000fc4000800063f */
[----:B------:R-:W-:Y:S01]  /*f030*/  ULEA.HI UR11, UR11, UR10, URZ, 0x6 ;  /* 0x0000000a0b0b7291 */ /* 0x000fe2000f8f303f */
[----:B------:R-:W-:Y:S01]  /*f040*/  ULDC UR9, c[0x0][0x10] ;  /* 0x0000040000097ab9 */ /* 0x000fe20000000800 */
[----:B------:R-:W-:Y:S02]  /*f050*/  ULOP3.LUT UR6, URZ, UR7, URZ, 0x33, !UPT ;  /* 0x000000073f067292 */ /* 0x000fe4000f8e333f */
[----:B------:R-:W-:Y:S01]  /*f060*/  UIMAD.WIDE.U32 UR8, UR8, UR9, URZ ;  /* 0x00000009080872a5 */ /* 0x000fe2000f8e003f */
[----:B------:R-:W-:Y:S01]  /*f070*/  ULDC UR7, c[0x0][0x14] ;  /* 0x0000050000077ab9 */ /* 0x000fe20000000800 */
[----:B------:R-:W-:Y:S02]  /*f080*/  USHF.R.S32.HI UR20, URZ, 0x6, UR11 ;  /* 0x000000063f147899 */ /* 0x000fe4000801140b */
[----:B------:R-:W-:Y:S02]  /*f090*/  UIMAD.WIDE.U32 UR22, UR8, UR7, URZ ;  /* 0x00000007081672a5 */ /* 0x000fe4000f8e003f */
[----:B------:R-:W-:-:S02]  /*f0a0*/  UIMAD UR18, UR9, UR7, URZ ;  /* 0x00000007091272a4 */ /* 0x000fc4000f8e023f */
[----:B------:R-:W-:Y:S01]  /*f0b0*/  ULOP3.LUT UR26, UR13, 0x2, URZ, 0xfc, !UPT ;  /* 0x000000020d1a7892 */ /* 0x000fe2000f8efc3f */
[C---:B0-----:R-:W-:Y:S01]  /*f0c0*/  LOP3.LUT P3, RZ, R2.reuse, 0x7f, RZ, 0xc0, !PT ;  /* 0x0000007f02ff7812 */ /* 0x041fe2000786c0ff */
[----:B------:R-:W-:Y:S01]  /*f0d0*/  UIADD3 UR18, UR23, UR18, URZ ;  /* 0x0000001217127290 */ /* 0x000fe2000fffe03f */
[----:B------:R-:W-:Y:S01]  /*f0e0*/  LOP3.LUT P0, RZ, R2, 0x1f, RZ, 0xc0, !PT ;  /* 0x0000001f02ff7812 */ /* 0x000fe2000780c0ff */
[----:B------:R-:W-:Y:S01]  /*f0f0*/  UIADD3 UR27, UR20, 0x1, URZ ;  /* 0x00000001141b7890 */ /* 0x000fe2000fffe03f */
[----:B------:R-:W-:Y:S02]  /*f100*/  ULDC.64 UR24, c[0x0][0x198] ;  /* 0x0000660000187ab9 */ /* 0x000fe40000000a00 */
[----:B------:R-:W-:-:S13]  /*f110*/  PLOP3.LUT P0, PT, P0, P3, PT, 0x8a, 0x0 ;  /* 0x000000000000781c */ /* 0x000fda0000707172 */
.L_x_309:
[----:B------:R-:W-:-:S03]  /*f120*/  UMOV UR7, 0xffffffff ;  /* 0xffffffff00077882 */ /* 0x000fc60000000000 */
[----:B------:R-:W-:Y:S05]  /*f130*/  BRA.DIV UR7, `(.L_x_298) ;  /* 0x0000000e07ec7947 */ /* 0x000fea000b800000 */
[----:B------:R-:W-:-:S13]  /*f140*/  ELECT P1, URZ, PT ;  /* 0x00000000003f782f */ /* 0x000fda0003820000 */
.L_x_321:
[----:B------:R-:W0:Y:S01]  /*f150*/  LDC R2, c[0x0][0x28c] ;  /* 0x0000a300ff027b82 */ /* 0x000e220000000800 */
[----:B------:R-:W-:Y:S01]  /*f160*/  BSSY B1, `(.L_x_299) ;  /* 0x0000038000017945 */ /* 0x000fe20003800000 */
[----:B0-----:R-:W-:-:S13]  /*f170*/  ISETP.LT.OR P1, PT, R2, 0x1, !P1 ;  /* 0x000000010200780c */ /* 0x001fda0004f21670 */
[----:B------:R-:W-:Y:S05]  /*f180*/  @P1 BRA `(.L_x_300) ;  /* 0x0000000000d41947 */ /* 0x000fea0003800000 */
[----:B------:R-:W-:Y:S02]  /*f190*/  IMAD.SHL.U32 R6, R6, 0x100, RZ ;  /* 0x0000010006067824 */ /* 0x000fe400078e00ff */
[----:B------:R-:W-:Y:S02]  /*f1a0*/  IMAD.SHL.U32 R7, R5, 0x80, RZ ;  /* 0x0000008005077824 */ /* 0x000fe400078e00ff */
[----:B------:R-:W-:Y:S02]  /*f1b0*/  IMAD.MOV.U32 R12, RZ, RZ, RZ ;  /* 0x000000ffff0c7224 */ /* 0x000fe400078e00ff */
[----:B------:R-:W-:Y:S02]  /*f1c0*/  IMAD.U32 R14, RZ, RZ, UR27 ;  /* 0x0000001bff0e7e24 */ /* 0x000fe4000f8e00ff */
[----:B------:R-:W-:Y:S02]  /*f1d0*/  IMAD.MOV.U32 R2, RZ, RZ, R0 ;  /* 0x000000ffff027224 */ /* 0x000fe400078e0000 */
[----:B------:R-:W-:-:S07]  /*f1e0*/  IMAD.MOV.U32 R3, RZ, RZ, R8 ;  /* 0x000000ffff037224 */ /* 0x000fce00078e0008 */
.L_x_304:
[----:B------:R-:W0:Y:S01]  /*f1f0*/  S2R R5, SR_CgaCtaId ;  /* 0x0000000000057919 */ /* 0x000e220000008800 */
[----:B------:R-:W-:-:S04]  /*f200*/  MOV R4, 0x400 ;  /* 0x0000040000047802 */ /* 0x000fc80000000f00 */
[----:B0-----:R-:W-:Y:S02]  /*f210*/  LEA R10, R5, R4, 0x18 ;  /* 0x00000004050a7211 */ /* 0x001fe400078ec0ff */
[----:B------:R-:W-:Y:S01]  /*f220*/  SHF.L.U32 R4, R2, 0x1f, RZ ;  /* 0x0000001f02047819 */ /* 0x000fe200000006ff */
[----:B------:R-:W0:Y:S02]  /*f230*/  @!P3 LDC R5, c[0x0][0x500] ;  /* 0x00014000ff05bb82 */ /* 0x000e240000000800 */
[----:B------:R-:W-:-:S04]  /*f240*/  IMAD R13, R3, 0x8, R10 ;  /* 0x00000008030d7824 */ /* 0x000fc800078e020a */
[----:B------:R-:W1:Y:S02]  /*f250*/  SYNCS.PHASECHK.TRANS64.TRYWAIT P1, [R13+URZ+0x28], R4 ;  /* 0x000028040d0075a7 */ /* 0x000e64000802017f */
[----:B-1----:R-:W-:Y:S05]  /*f260*/  @!P1 BRA `(.L_x_301) ;  /* 0x0000000c00c09947 */ /* 0x002fea0003800000 */
.L_x_322:
[----:B------:R-:W-:Y:S01]  /*f270*/  UPRMT UR7, UR26, 0x9910, URZ ;  /* 0x000099101a077896 */ /* 0x000fe2000800003f */
[----:B0-----:R0:W-:Y:S03]  /*f280*/  @!P3 SYNCS.ARRIVE.TRANS64 RZ, [R13+URZ], R5 ;  /* 0x000000050dffb9a7 */ /* 0x0011e6000800003f */
[----:B------:R-:W-:-:S06]  /*f290*/  UISETP.NE.AND UP0, UPT, UR7, 0x2, UPT ;  /* 0x000000020700788c */ /* 0x000fcc000bf05270 */
[----:B------:R-:W-:-:S13]  /*f2a0*/  PLOP3.LUT P1, PT, PT, PT, UP0, 0x80, 0x0 ;  /* 0x000000000000781c */ /* 0x000fda0003f2f008 */
[----:B0-----:R-:W-:Y:S05]  /*f2b0*/  @P1 BRA `(.L_x_302) ;  /* 0x0000000000041947 */ /* 0x001fea0003800000 */
[----:B------:R-:W-:Y:S01]  /*f2c0*/  BPT.TRAP 0x1 ;  /* 0x000000040000795c */ /* 0x000fe20000300000 */
.L_x_302:
[----:B------:R-:W-:Y:S05]  /*f2d0*/  @P0 BRA `(.L_x_303) ;  /* 0x0000000000040947 */ /* 0x000fea0003800000 */
[----:B------:R-:W-:Y:S01]  /*f2e0*/  BPT.TRAP 0x1 ;  /* 0x000000040000795c */ /* 0x000fe20000300000 */
.L_x_303:
[--C-:B-1----:R-:W-:Y:S01]  /*f2f0*/  IMAD R4, R3, 0x2000, R10.reuse ;  /* 0x0000200003047824 */ /* 0x102fe200078e020a */
[----:B------:R-:W-:Y:S01]  /*f300*/  R2UR UR9, R13 ;  /* 0x000000000d0972ca */ /* 0x000fe200000e0000 */
[----:B------:R-:W-:Y:S01]  /*f310*/  IMAD R10, R3, 0x4000, R10 ;  /* 0x00004000030a7824 */ /* 0x000fe200078e020a */
[----:B------:R-:W-:Y:S01]  /*f320*/  UIADD3 UR14, UP0, UR24, 0xf0, URZ ;  /* 0x000000f0180e7890 */ /* 0x000fe2000ff1e03f */
[----:B------:R-:W-:Y:S01]  /*f330*/  VIADD R14, R14, 0xffffffff ;  /* 0xffffffff0e0e7836 */ /* 0x000fe20000000000 */
[----:B------:R-:W-:Y:S01]  /*f340*/  R2UR UR7, R4 ;  /* 0x00000000040772ca */ /* 0x000fe200000e0000 */
[----:B------:R-:W-:Y:S01]  /*f350*/  UIADD3 UR28, UP1, UR24, 0x1f0, URZ ;  /* 0x000001f0181c7890 */ /* 0x000fe2000ff3e03f */
[----:B------:R-:W-:Y:S01]  /*f360*/  R2UR UR8, R10 ;  /* 0x000000000a0872ca */ /* 0x000fe200000e0000 */
[----:B------:R-:W-:Y:S01]  /*f370*/  UIADD3.X UR15, URZ, UR25, URZ, UP0, !UPT ;  /* 0x000000193f0f7290 */ /* 0x000fe200087fe43f */
[----:B------:R-:W-:Y:S01]  /*f380*/  R2UR UR11, R7 ;  /* 0x00000000070b72ca */ /* 0x000fe200000e0000 */
[----:B------:R-:W-:Y:S01]  /*f390*/  VIADD R3, R3, 0x1 ;  /* 0x0000000103037836 */ /* 0x000fe20000000000 */
[----:B------:R-:W-:Y:S01]  /*f3a0*/  R2UR UR10, R12 ;  /* 0x000000000c0a72ca */ /* 0x000fe200000e0000 */
[----:B------:R-:W-:Y:S01]  /*f3b0*/  UIADD3.X UR29, URZ, UR25, URZ, UP1, !UPT ;  /* 0x000000193f1d7290 */ /* 0x000fe20008ffe43f */
[----:B------:R-:W-:Y:S01]  /*f3c0*/  R2UR UR12, R11 ;  /* 0x000000000b0c72ca */ /* 0x000fe200000e0000 */
[----:B------:R-:W-:Y:S01]  /*f3d0*/  UMOV UR16, 0x0 ;  /* 0x0000000000107882 */ /* 0x000fe20000000000 */
[----:B------:R-:W-:Y:S01]  /*f3e0*/  R2UR UR21, R6 ;  /* 0x00000000061572ca */ /* 0x000fe200000e0000 */
[----:B------:R-:W-:Y:S01]  /*f3f0*/  UMOV UR17, 0x10000000 ;  /* 0x1000000000117882 */ /* 0x000fe20000000000 */
[----:B------:R-:W-:Y:S01]  /*f400*/  ISETP.GT.AND P4, PT, R14, 0x1, PT ;  /* 0x000000010e00780c */ /* 0x000fe20003f84270 */
[----:B------:R-:W-:Y:S01]  /*f410*/  UIADD3 UR7, UR7, 0x100, URZ ;  /* 0x0000010007077890 */ /* 0x000fe2000fffe03f */
[----:B------:R-:W-:Y:S01]  /*f420*/  ISETP.NE.AND P1, PT, R3, 0x5, PT ;  /* 0x000000050300780c */ /* 0x000fe20003f25270 */
[----:B------:R-:W-:Y:S01]  /*f430*/  UIADD3 UR19, UR8, 0xa100, URZ ;  /* 0x0000a10008137890 */ /* 0x000fe2000fffe03f */
[----:B------:R-:W-:-:S02]  /*f440*/  VIADD R12, R12, 0x40 ;  /* 0x000000400c0c7836 */ /* 0x000fc40000000000 */
[----:B------:R-:W-:Y:S02]  /*f450*/  SEL R5, RZ, 0x1, P1 ;  /* 0x00000001ff057807 */ /* 0x000fe40000800000 */
[----:B------:R-:W-:Y:S01]  /*f460*/  UMOV UR8, UR7 ;  /* 0x0000000700087c82 */ /* 0x000fe20008000000 */
[----:B------:R-:W-:Y:S01]  /*f470*/  SEL R3, R3, RZ, P1 ;  /* 0x000000ff03037207 */ /* 0x000fe20000800000 */
[----:B------:R0:W-:Y:S01]  /*f480*/  UTMALDG.3D [UR8], [UR14], desc[UR16] ;  /* 0x000010080e0075b4 */ /* 0x0001e20008011000 */
[----:B------:R-:W-:Y:S01]  /*f490*/  LOP3.LUT R2, R2, R5, RZ, 0x3c, !PT ;  /* 0x0000000502027212 */ /* 0x000fe200078e3cff */
[----:B0-----:R-:W-:Y:S01]  /*f4a0*/  UMOV UR8, UR19 ;  /* 0x0000001300087c82 */ /* 0x001fe20008000000 */
[----:B------:R-:W-:Y:S02]  /*f4b0*/  UMOV UR11, UR21 ;  /* 0x00000015000b7c82 */ /* 0x000fe40008000000 */
[----:B------:R0:W-:Y:S02]  /*f4c0*/  UTMALDG.3D [UR8], [UR28], desc[UR16] ;  /* 0x000010081c0075b4 */ /* 0x0001e40008011000 */
[----:B0-----:R-:W-:Y:S05]  /*f4d0*/  @P4 BRA `(.L_x_304) ;  /* 0xfffffffc00444947 */ /* 0x001fea000383ffff */
.L_x_300:
[----:B------:R-:W-:Y:S05]  /*f4e0*/  BSYNC B1 ;  /* 0x0000000000017941 */ /* 0x000fea0003800000 */
.L_x_299:
[----:B------:R-:W2:Y:S01]  /*f4f0*/  LDL.LU R15, [R1+0x78] ;  /* 0x00007800010f7983 */ /* 0x000ea20000300800 */
[----:B------:R-:W-:Y:S01]  /*f500*/  LOP3.LUT P5, RZ, R9, 0xff, RZ, 0xc0, !PT ;  /* 0x000000ff09ff7812 */ /* 0x000fe200078ac0ff */
[----:B------:R-:W-:Y:S01]  /*f510*/  VIADD R8, R8, UR20 ;  /* 0x0000001408087c36 */ /* 0x000fe20008000000 */
[----:B------:R-:W-:Y:S01]  /*f520*/  ULDC.64 UR8, c[0x0][0x650] ;  /* 0x0001940000087ab9 */ /* 0x000fe20000000a00 */
[----:B------:R-:W3:Y:S01]  /*f530*/  LDL.LU R13, [R1+0x7c] ;  /* 0x00007c00010d7983 */ /* 0x000ee20000300800 */
[----:B------:R-:W-:Y:S01]  /*f540*/  IMAD.U32 R5, RZ, RZ, UR20 ;  /* 0x00000014ff057e24 */ /* 0x000fe2000f8e00ff */
[----:B------:R-:W-:Y:S01]  /*f550*/  UISETP.GE.U32.AND UP0, UPT, UR20, 0x5, UPT ;  /* 0x000000051400788c */ /* 0x000fe2000bf06070 */
[----:B------:R-:W-:Y:S01]  /*f560*/  ISETP.GT.U32.AND P1, PT, R8, 0x4, PT ;  /* 0x000000040800780c */ /* 0x000fe20003f24070 */
[----:B------:R-:W-:Y:S01]  /*f570*/  BSSY B1, `(.L_x_305) ;  /* 0x000006c000017945 */ /* 0x000fe20003800000 */
[----:B------:R-:W-:Y:S01]  /*f580*/  IMAD.MOV.U32 R6, RZ, RZ, -0x1 ;  /* 0xffffffffff067424 */ /* 0x000fe200078e00ff */
[----:B------:R-:W-:Y:S01]  /*f590*/  PRMT R9, RZ, 0x7610, R9 ;  /* 0x00007610ff097816 */ /* 0x000fe20000000009 */
[----:B------:R-:W-:Y:S01]  /*f5a0*/  IMAD.MOV.U32 R11, RZ, RZ, -0x1 ;  /* 0xffffffffff0b7424 */ /* 0x000fe200078e00ff */
[----:B------:R-:W-:-:S02]  /*f5b0*/  ISETP.LT.U32.AND P1, PT, R5, 0x5, P1 ;  /* 0x000000050500780c */ /* 0x000fc40000f21070 */
[----:B------:R-:W0:Y:S01]  /*f5c0*/  @P5 S2R R3, SR_CgaCtaId ;  /* 0x0000000000035919 */ /* 0x000e220000008800 */
[----:B------:R-:W-:Y:S02]  /*f5d0*/  @P5 MOV R2, 0x400 ;  /* 0x0000040000025802 */ /* 0x000fe40000000f00 */
[----:B------:R-:W-:Y:S02]  /*f5e0*/  PLOP3.LUT P4, PT, PT, PT, UP0, 0x80, 0x0 ;  /* 0x000000000000781c */ /* 0x000fe40003f8f008 */
[----:B0-----:R-:W-:Y:S01]  /*f5f0*/  @P5 LEA R4, R3, R2, 0x18 ;  /* 0x0000000203045211 */ /* 0x001fe200078ec0ff */
[----:B------:R-:W-:-:S03]  /*f600*/  IMAD.WIDE.U32 R2, R8, -0x33333333, RZ ;  /* 0xcccccccd08027825 */ /* 0x000fc600078e00ff */
[----:B------:R0:W-:Y:S02]  /*f610*/  @P5 SYNCS.ARRIVE.TRANS64.A1T0 RZ, [R4+URZ+0x68], RZ ;  /* 0x000068ff04ff59a7 */ /* 0x0001e4000810003f */
[----:B------:R-:W-:Y:S02]  /*f620*/  SHF.R.U32.HI R5, RZ, 0x2, R3 ;  /* 0x00000002ff057819 */ /* 0x000fe40000011603 */
[----:B------:R-:W-:Y:S02]  /*f630*/  SEL R3, RZ, 0x1, !P1 ;  /* 0x00000001ff037807 */ /* 0x000fe40004800000 */
[----:B------:R-:W-:Y:S01]  /*f640*/  PRMT R2, RZ, 0x7610, R2 ;  /* 0x00007610ff027816 */ /* 0x000fe20000000002 */
[----:B------:R-:W-:Y:S01]  /*f650*/  IMAD R8, R5, -0x5, R8 ;  /* 0xfffffffb05087824 */ /* 0x000fe200078e0208 */
[----:B------:R-:W-:-:S04]  /*f660*/  LOP3.LUT R0, R0, R3, RZ, 0x3c, !PT ;  /* 0x0000000300007212 */ /* 0x000fc800078e3cff */
[----:B------:R-:W-:Y:S01]  /*f670*/  @P4 LOP3.LUT R0, R0, 0x1, R5, 0x78, !PT ;  /* 0x0000000100004812 */ /* 0x000fe200078e7805 */
[----:B------:R-:W-:Y:S01]  /*f680*/  IMAD.MOV.U32 R5, RZ, RZ, -0x1 ;  /* 0xffffffffff057424 */ /* 0x000fe200078e00ff */
[----:B---3--:R-:W-:-:S04]  /*f690*/  IADD3 R13, P5, R13, UR22, RZ ;  /* 0x000000160d0d7c10 */ /* 0x008fc8000ffbe0ff */
[----:B--2---:R-:W-:Y:S01]  /*f6a0*/  IADD3.X R15, R15, UR18, RZ, P5, !PT ;  /* 0x000000120f0f7c10 */ /* 0x004fe2000affe4ff */
[----:B------:R0:W-:Y:S01]  /*f6b0*/  STL [R1+0x7c], R13 ;  /* 0x00007c0d01007387 */ /* 0x0001e20000100800 */
[----:B------:R-:W-:-:S03]  /*f6c0*/  ISETP.GE.U32.AND P1, PT, R13, UR8, PT ;  /* 0x000000080d007c0c */ /* 0x000fc6000bf26070 */
[----:B------:R0:W-:Y:S01]  /*f6d0*/  STL [R1+0x78], R15 ;  /* 0x0000780f01007387 */ /* 0x0001e20000100800 */
[----:B------:R-:W-:-:S13]  /*f6e0*/  ISETP.GE.U32.AND.EX P1, PT, R15, UR9, PT, P1 ;  /* 0x000000090f007c0c */ /* 0x000fda000bf26110 */
[----:B0-----:R-:W-:Y:S05]  /*f6f0*/  @P1 BRA `(.L_x_306) ;  /* 0x00000004004c1947 */ /* 0x001fea0003800000 */
[----:B------:R-:W-:Y:S01]  /*f700*/  ULDC.64 UR8, c[0x0][0x628] ;  /* 0x00018a0000087ab9 */ /* 0x000fe20000000a00 */
[----:B------:R-:W0:Y:S01]  /*f710*/  S2R R12, SR_CTAID.X ;  /* 0x00000000000c7919 */ /* 0x000e220000002500 */
[----:B------:R-:W-:Y:S01]  /*f720*/  ISETP.NE.U32.AND P1, PT, RZ, UR8, PT ;  /* 0x00000008ff007c0c */ /* 0x000fe2000bf25070 */
[----:B------:R-:W-:Y:S01]  /*f730*/  ULDC UR10, c[0x0][0x630] ;  /* 0x00018c00000a7ab9 */ /* 0x000fe20000000800 */
[----:B------:R-:W-:Y:S01]  /*f740*/  IMAD.MOV.U32 R2, RZ, RZ, R13 ;  /* 0x000000ffff027224 */ /* 0x000fe200078e000d */
[----:B------:R-:W1:Y:S01]  /*f750*/  S2R R10, SR_CTAID.Y ;  /* 0x00000000000a7919 */ /* 0x000e620000002600 */
[----:B------:R-:W-:Y:S01]  /*f760*/  ISETP.NE.AND.EX P1, PT, RZ, UR9, PT, P1 ;  /* 0x00000009ff007c0c */ /* 0x000fe2000bf25310 */
[----:B------:R-:W-:-:S12]  /*f770*/  IMAD.MOV.U32 R3, RZ, RZ, R15 ;  /* 0x000000ffff037224 */ /* 0x000fd800078e000f */
[----:B------:R-:W-:Y:S05]  /*f780*/  @!P1 BRA `(.L_x_307) ;  /* 0x0000000000289947 */ /* 0x000fea0003800000 */
[----:B------:R-:W-:Y:S02]  /*f790*/  ULDC UR7, c[0x0][0x634] ;  /* 0x00018d0000077ab9 */ /* 0x000fe40000000800 */
[----:B------:R-:W-:-:S05]  /*f7a0*/  IADD3 R7, P1, R13, UR7, RZ ;  /* 0x000000070d077c10 */ /* 0x000fca000ff3e0ff */
[----:B------:R-:W-:-:S04]  /*f7b0*/  IMAD.X R11, RZ, RZ, R15, P1 ;  /* 0x000000ffff0b7224 */ /* 0x000fc800008e060f */
[----:B------:R-:W-:-:S04]  /*f7c0*/  IMAD.WIDE.U32 R4, R11, UR8, RZ ;  /* 0x000000080b047c25 */ /* 0x000fc8000f8e00ff */
[----:B------:R-:W-:-:S04]  /*f7d0*/  IMAD.WIDE.U32 R4, P1, R7, UR9, R4 ;  /* 0x0000000907047c25 */ /* 0x000fc8000f820004 */
[----:B------:R-:W-:-:S04]  /*f7e0*/  IMAD.WIDE.U32 R6, R7, UR8, RZ ;  /* 0x0000000807067c25 */ /* 0x000fc8000f8e00ff */
[----:B------:R-:W-:Y:S01]  /*f7f0*/  IMAD.X R3, RZ, RZ, RZ, P1 ;  /* 0x000000ffff037224 */ /* 0x000fe200008e06ff */
[----:B------:R-:W-:Y:S01]  /*f800*/  IADD3 RZ, P1, R7, R4, RZ ;  /* 0x0000000407ff7210 */ /* 0x000fe20007f3e0ff */
[----:B------:R-:W-:-:S04]  /*f810*/  IMAD.MOV.U32 R2, RZ, RZ, R5 ;  /* 0x000000ffff027224 */ /* 0x000fc800078e0005 */
[----:B------:R-:W-:-:S08]  /*f820*/  IMAD.WIDE.U32.X R2, R11, UR9, R2, P1 ;  /* 0x000000090b027c25 */ /* 0x000fd000088e0402 */
.L_x_307:
[--C-:B------:R-:W-:Y:S01]  /*f830*/  SHF.R.U64 R11, R2, UR10, R3.reuse ;  /* 0x0000000a020b7c19 */ /* 0x100fe20008001203 */
[----:B------:R-:W-:Y:S01]  /*f840*/  ULDC.64 UR8, c[0x0][0x620] ;  /* 0x0001880000087ab9 */ /* 0x000fe20000000a00 */
[----:B------:R-:W-:Y:S01]  /*f850*/  SHF.R.U32.HI R2, RZ, UR10, R3 ;  /* 0x0000000aff027c19 */ /* 0x000fe20008011603 */
[----:B------:R-:W-:Y:S01]  /*f860*/  IMAD.MOV.U32 R3, RZ, RZ, R15 ;  /* 0x000000ffff037224 */ /* 0x000fe200078e000f */
[----:B------:R-:W-:Y:S01]  /*f870*/  IADD3 R5, P1, RZ, -R11, RZ ;  /* 0x8000000bff057210 */ /* 0x000fe20007f3e0ff */
[----:B------:R-:W-:Y:S01]  /*f880*/  ULDC UR7, c[0x0][0x150] ;  /* 0x0000540000077ab9 */ /* 0x000fe20000000800 */
[----:B0-----:R-:W-:Y:S01]  /*f890*/  I2FP.F32.U32 R6, R12 ;  /* 0x0000000c00067245 */ /* 0x001fe20000201000 */
[----:B------:R-:W0:Y:S01]  /*f8a0*/  LDC R7, c[0x0][0x144] ;  /* 0x00005100ff077b82 */ /* 0x000e220000000800 */
[----:B------:R-:W-:Y:S01]  /*f8b0*/  ULDC.64 UR10, c[0x0][0x640] ;  /* 0x00019000000a7ab9 */ /* 0x000fe20000000a00 */
[----:B------:R-:W-:Y:S01]  /*f8c0*/  IMAD.X R2, RZ, RZ, ~R2, P1 ;  /* 0x000000ffff027224 */ /* 0x000fe200008e0e02 */
[----:B------:R-:W-:Y:S01]  /*f8d0*/  ISETP.NE.U32.AND P1, PT, RZ, UR10, PT ;  /* 0x0000000aff007c0c */ /* 0x000fe2000bf25070 */
[----:B------:R-:W-:Y:S01]  /*f8e0*/  FMUL R6, R6, UR7 ;  /* 0x0000000706067c20 */ /* 0x000fe20008400000 */
[----:B------:R-:W-:Y:S01]  /*f8f0*/  ULDC UR7, c[0x0][0x618] ;  /* 0x0001860000077ab9 */ /* 0x000fe20000000800 */
[----:B------:R-:W-:Y:S01]  /*f900*/  IMAD R4, R2, UR8, RZ ;  /* 0x0000000802047c24 */ /* 0x000fe2000f8e02ff */
[----:B------:R-:W-:Y:S01]  /*f910*/  ISETP.NE.AND.EX P1, PT, RZ, UR11, PT, P1 ;  /* 0x0000000bff007c0c */ /* 0x000fe2000bf25310 */
[----:B------:R-:W-:Y:S01]  /*f920*/  IMAD.MOV.U32 R2, RZ, RZ, R13 ;  /* 0x000000ffff027224 */ /* 0x000fe200078e000d */
[----:B------:R-:W2:Y:S01]  /*f930*/  LDC R15, c[0x0][0x148] ;  /* 0x00005200ff0f7b82 */ /* 0x000ea20000000800 */
[----:B------:R-:W3:Y:S02]  /*f940*/  F2I.U32.TRUNC.NTZ R6, R6 ;  /* 0x0000000600067305 */ /* 0x000ee4000020f000 */
[----:B------:R-:W-:Y:S01]  /*f950*/  IMAD.WIDE.U32 R2, R5, UR8, R2 ;  /* 0x0000000805027c25 */ /* 0x000fe2000f8e0002 */
[----:B------:R-:W-:-:S03]  /*f960*/  ULDC UR8, c[0x0][0x154] ;  /* 0x0000550000087ab9 */ /* 0x000fc60000000800 */
[----:B------:R-:W-:Y:S01]  /*f970*/  IMAD R5, R5, UR9, R4 ;  /* 0x0000000905057c24 */ /* 0x000fe2000f8e0204 */
[----:B------:R-:W-:-:S03]  /*f980*/  ULDC UR9, c[0x0][0x608] ;  /* 0x0001820000097ab9 */ /* 0x000fc60000000800 */
[----:B------:R-:W-:-:S05]  /*f990*/  IMAD.IADD R3, R3, 0x1, R5 ;  /* 0x0000000103037824 */ /* 0x000fca00078e0205 */
[----:B------:R-:W-:Y:S01]  /*f9a0*/  SHF.R.U64 R13, R2, UR7, R3 ;  /* 0x00000007020d7c19 */ /* 0x000fe20008001203 */
[----:B---3--:R-:W-:Y:S01]  /*f9b0*/  IMAD.MOV R6, RZ, RZ, -R6 ;  /* 0x000000ffff067224 */ /* 0x008fe200078e0a06 */
[----:B-1----:R-:W-:-:S03]  /*f9c0*/  I2FP.F32.U32 R2, R10 ;  /* 0x0000000a00027245 */ /* 0x002fc60000201000 */
[----:B0-----:R-:W-:Y:S02]  /*f9d0*/  IMAD R19, R7, R6, R12 ;  /* 0x0000000607137224 */ /* 0x001fe400078e020c */
[----:B------:R-:W-:Y:S01]  /*f9e0*/  FMUL R4, R2, UR8 ;  /* 0x0000000802047c20 */ /* 0x000fe20008400000 */
[----:B------:R-:W-:Y:S01]  /*f9f0*/  SHF.R.U32.HI R2, RZ, UR7, R3 ;  /* 0x00000007ff027c19 */ /* 0x000fe20008011603 */
[----:B------:R-:W-:Y:S02]  /*fa00*/  ULDC UR7, c[0x0][0x658] ;  /* 0x0001960000077ab9 */ /* 0x000fe40000000800 */
[----:B------:R0:W1:Y:S01]  /*fa10*/  F2I.U32.TRUNC.NTZ R18, R4 ;  /* 0x0000000400127305 */ /* 0x000062000020f000 */
[--C-:B------:R-:W-:Y:S02]  /*fa20*/  SHF.R.U64 R16, R13, UR9, R2.reuse ;  /* 0x000000090d107c19 */ /* 0x100fe40008001202 */
[----:B------:R-:W-:-:S04]  /*fa30*/  SHF.R.U32.HI R3, RZ, UR9, R2 ;  /* 0x00000009ff037c19 */ /* 0x000fc80008011602 */
[--C-:B------:R-:W-:Y:S02]  /*fa40*/  SHF.R.U64 R14, R16, UR7, R3.reuse ;  /* 0x00000007100e7c19 */ /* 0x100fe40008001203 */
[----:B------:R-:W-:-:S03]  /*fa50*/  SHF.R.U32.HI R3, RZ, UR7, R3 ;  /* 0x00000007ff037c19 */ /* 0x000fc60008011603 */
[----:B------:R-:W-:Y:S01]  /*fa60*/  IMAD.MOV.U32 R2, RZ, RZ, R14 ;  /* 0x000000ffff027224 */ /* 0x000fe200078e000e */
[----:B0-2---:R-:W-:Y:S06]  /*fa70*/  @!P1 BRA `(.L_x_308) ;  /* 0x0000000000289947 */ /* 0x005fec0003800000 */
        /* <DEDUP_REMOVED lines=10> */
.L_x_308:
[----:B------:R-:W-:Y:S01]  /*fb20*/  ULDC UR7, c[0x0][0x648] ;  /* 0x0001920000077ab9 */ /* 0x000fe20000000800 */
[----:B-1----:R-:W-:Y:S01]  /*fb30*/  IMAD.MOV R18, RZ, RZ, -R18 ;  /* 0x000000ffff127224 */ /* 0x002fe200078e0a12 */
[----:B------:R-:W-:Y:S01]  /*fb40*/  SHF.R.U64 R3, R2, UR7, R3 ;  /* 0x0000000702037c19 */ /* 0x000fe20008001203 */
[----:B------:R-:W-:Y:S01]  /*fb50*/  ULDC UR7, c[0x0][0x638] ;  /* 0x00018e0000077ab9 */ /* 0x000fe20000000800 */
[----:B------:R-:W-:Y:S01]  /*fb60*/  LOP3.LUT R2, R16, UR6, RZ, 0xc0, !PT ;  /* 0x0000000610027c12 */ /* 0x000fe2000f8ec0ff */
[----:B------:R-:W-:Y:S01]  /*fb70*/  @P2 IMAD R19, R15, R18, R10 ;  /* 0x000000120f132224 */ /* 0x000fe200078e020a */
[----:B------:R-:W-:Y:S01]  /*fb80*/  LOP3.LUT R13, R13, UR4, RZ, 0xc0, !PT ;  /* 0x000000040d0d7c12 */ /* 0x000fe2000f8ec0ff */
[----:B------:R-:W-:Y:S01]  /*fb90*/  IMAD.MOV R5, RZ, RZ, -R3 ;  /* 0x000000ffff057224 */ /* 0x000fe200078e0a03 */
[----:B------:R-:W-:Y:S01]  /*fba0*/  ULDC UR8, c[0x0][0x610] ;  /* 0x0001840000087ab9 */ /* 0x000fe20000000800 */
[----:B------:R-:W-:Y:S02]  /*fbb0*/  IMAD R2, R3, UR5, R2 ;  /* 0x0000000503027c24 */ /* 0x000fe4000f8e0202 */
[----:B------:R-:W-:Y:S01]  /*fbc0*/  IMAD R14, R5, UR7, R14 ;  /* 0x00000007050e7c24 */ /* 0x000fe2000f8e020e */
[----:B------:R-:W-:Y:S01]  /*fbd0*/  ULDC UR7, c[0x0][0x600] ;  /* 0x0001800000077ab9 */ /* 0x000fe20000000800 */
[----:B------:R-:W-:-:S02]  /*fbe0*/  IMAD R5, R2, UR8, R19 ;  /* 0x0000000802057c24 */ /* 0x000fc4000f8e0213 */
[----:B------:R-:W-:Y:S02]  /*fbf0*/  IMAD R14, R14, UR7, R13 ;  /* 0x000000070e0e7c24 */ /* 0x000fe4000f8e020d */
[----:B------:R-:W-:-:S03]  /*fc00*/  IMAD.MOV.U32 R2, RZ, RZ, 0x1 ;  /* 0x00000001ff027424 */ /* 0x000fc600078e00ff */
[----:B------:R-:W-:Y:S02]  /*fc10*/  SEL R6, R14, R5, !P2 ;  /* 0x000000050e067207 */ /* 0x000fe40005000000 */
[----:B------:R-:W-:-:S07]  /*fc20*/  SEL R5, R5, R14, !P2 ;  /* 0x0000000e05057207 */ /* 0x000fce0005000000 */
.L_x_306:
[----:B------:R-:W-:Y:S05]  /*fc30*/  BSYNC B1 ;  /* 0x0000000000017941 */ /* 0x000fea0003800000 */
.L_x_305:
[----:B------:R-:W-:-:S13]  /*fc40*/  LOP3.LUT P1, RZ, R2, 0xff, RZ, 0xc0, !PT ;  /* 0x000000ff02ff7812 */ /* 0x000fda000782c0ff */
[----:B------:R-:W-:Y:S05]  /*fc50*/  @P1 BRA `(.L_x_309) ;  /* 0xfffffff400301947 */ /* 0x000fea000383ffff */
[----:B------:R-:W-:Y:S05]  /*fc60*/  BSYNC B0 ;  /* 0x0000000000007941 */ /* 0x000fea0003800000 */
.L_x_297:
[----:B------:R-:W-:-:S03]  /*fc70*/  UMOV UR7, 0xffffffff ;  /* 0xffffffff00077882 */ /* 0x000fc60000000000 */
[----:B------:R-:W-:Y:S05]  /*fc80*/  BRA.DIV UR7, `(.L_x_310) ;  /* 0x00000006074c7947 */ /* 0x000fea000b800000 */
[----:B------:R-:W-:-:S13]  /*fc90*/  ELECT P0, URZ, PT ;  /* 0x00000000003f782f */ /* 0x000fda0003800000 */
.L_x_325:
[----:B------:R-:W-:Y:S04]  /*fca0*/  BSSY B0, `(.L_x_311) ;  /* 0x0000035000007945 */ /* 0x000fe80003800000 */
[----:B------:R-:W-:Y:S05]  /*fcb0*/  @!P0 BRA `(.L_x_312) ;  /* 0x0000000000cc8947 */ /* 0x000fea0003800000 */
[----:B------:R-:W-:-:S04]  /*fcc0*/  ULOP3.LUT UR7, UR13, 0x2, URZ, 0xfc, !UPT ;  /* 0x000000020d077892 */ /* 0x000fc8000f8efc3f */
[----:B------:R-:W-:-:S06]  /*fcd0*/  UISETP.NE.AND UP0, UPT, UR7, 0x3, UPT ;  /* 0x000000030700788c */ /* 0x000fcc000bf05270 */
[----:B------:R-:W-:-:S13]  /*fce0*/  PLOP3.LUT P0, PT, PT, PT, UP0, 0x80, 0x0 ;  /* 0x000000000000781c */ /* 0x000fda0003f0f008 */
[----:B------:R-:W-:Y:S05]  /*fcf0*/  @!P0 BRA `(.L_x_313) ;  /* 0x0000000000048947 */ /* 0x000fea0003800000 */
[----:B------:R-:W-:Y:S01]  /*fd00*/  BPT.TRAP 0x1 ;  /* 0x000000040000795c */ /* 0x000fe20000300000 */
.L_x_313:
[----:B------:R-:W0:Y:S01]  /*fd10*/  S2R R3, SR_CgaCtaId ;  /* 0x0000000000037919 */ /* 0x000e220000008800 */
[----:B------:R-:W-:-:S04]  /*fd20*/  MOV R2, 0x400 ;  /* 0x0000040000027802 */ /* 0x000fc80000000f00 */
[----:B0-----:R-:W-:Y:S02]  /*fd30*/  LEA R3, R3, R2, 0x18 ;  /* 0x0000000203037211 */ /* 0x001fe400078ec0ff */
[----:B------:R-:W-:-:S03]  /*fd40*/  SHF.L.U32 R2, R0, 0x1f, RZ ;  /* 0x0000001f00027819 */ /* 0x000fc600000006ff */
[----:B------:R-:W-:-:S04]  /*fd50*/  VIADD R3, R3, 0x28 ;  /* 0x0000002803037836 */ /* 0x000fc80000000000 */
[C---:B------:R-:W-:Y:S02]  /*fd60*/  IMAD R7, R8.reuse, 0x8, R3 ;  /* 0x0000000808077824 */ /* 0x040fe400078e0203 */
[----:B------:R-:W-:Y:S02]  /*fd70*/  VIADD R8, R8, 0x1 ;  /* 0x0000000108087836 */ /* 0x000fe40000000000 */
[----:B------:R-:W0:Y:S03]  /*fd80*/  SYNCS.PHASECHK.TRANS64.TRYWAIT P0, [R7+URZ], R2 ;  /* 0x00000002070075a7 */ /* 0x000e26000800017f */
[----:B------:R-:W-:-:S04]  /*fd90*/  ISETP.NE.AND P1, PT, R8, 0x5, PT ;  /* 0x000000050800780c */ /* 0x000fc80003f25270 */
[----:B------:R-:W-:Y:S02]  /*fda0*/  SEL R5, RZ, 0x1, P1 ;  /* 0x00000001ff057807 */ /* 0x000fe40000800000 */
[----:B------:R-:W-:Y:S02]  /*fdb0*/  SEL R8, R8, RZ, P1 ;  /* 0x000000ff08087207 */ /* 0x000fe40000800000 */
[----:B------:R-:W-:-:S03]  /*fdc0*/  LOP3.LUT R5, R0, R5, RZ, 0x3c, !PT ;  /* 0x0000000500057212 */ /* 0x000fc600078e3cff */
[----:B------:R-:W-:Y:S01]  /*fdd0*/  IMAD R9, R8, 0x8, R3 ;  /* 0x0000000808097824 */ /* 0x000fe200078e0203 */
[----:B------:R-:W-:Y:S01]  /*fde0*/  SHF.L.U32 R4, R5, 0x1f, RZ ;  /* 0x0000001f05047819 */ /* 0x000fe200000006ff */
[----:B0-----:R-:W-:Y:S06]  /*fdf0*/  @!P0 BRA `(.L_x_314) ;  /* 0x0000000400148947 */ /* 0x001fec0003800000 */
.L_x_326:
[----:B------:R-:W1:Y:S01]  /*fe00*/  SYNCS.PHASECHK.TRANS64.TRYWAIT P0, [R9+URZ], R4 ;  /* 0x00000004090075a7 */ /* 0x000e62000800017f */
[----:B------:R-:W-:-:S05]  /*fe10*/  VIADD R0, R8, 0x1 ;  /* 0x0000000108007836 */ /* 0x000fca0000000000 */
[----:B------:R-:W-:-:S04]  /*fe20*/  ISETP.NE.AND P1, PT, R0, 0x5, PT ;  /* 0x000000050000780c */ /* 0x000fc80003f25270 */
[----:B0-----:R-:W-:Y:S02]  /*fe30*/  SEL R2, RZ, 0x1, P1 ;  /* 0x00000001ff027807 */ /* 0x001fe40000800000 */
[----:B------:R-:W-:Y:S02]  /*fe40*/  SEL R0, R0, RZ, P1 ;  /* 0x000000ff00007207 */ /* 0x000fe40000800000 */
[----:B------:R-:W-:-:S03]  /*fe50*/  LOP3.LUT R7, R5, R2, RZ, 0x3c, !PT ;  /* 0x0000000205077212 */ /* 0x000fc600078e3cff */
[----:B------:R-:W-:Y:S01]  /*fe60*/  IMAD R6, R0, 0x8, R3 ;  /* 0x0000000800067824 */ /* 0x000fe200078e0203 */
[----:B------:R-:W-:Y:S01]  /*fe70*/  SHF.L.U32 R5, R7, 0x1f, RZ ;  /* 0x0000001f07057819 */ /* 0x000fe200000006ff */
[----:B-1----:R-:W-:Y:S06]  /*fe80*/  @!P0 BRA `(.L_x_315) ;  /* 0x0000000400048947 */ /* 0x002fec0003800000 */
.L_x_327:
[----:B------:R-:W1:Y:S01]  /*fe90*/  SYNCS.PHASECHK.TRANS64.TRYWAIT P0, [R6+URZ], R5 ;  /* 0x00000005060075a7 */ /* 0x000e62000800017f */
[----:B------:R-:W-:-:S05]  /*fea0*/  VIADD R0, R0, 0x1 ;  /* 0x0000000100007836 */ /* 0x000fca0000000000 */
[----:B------:R-:W-:-:S04]  /*feb0*/  ISETP.NE.AND P1, PT, R0, 0x5, PT ;  /* 0x000000050000780c */ /* 0x000fc80003f25270 */
[----:B------:R-:W-:Y:S02]  /*fec0*/  SEL R2, RZ, 0x1, P1 ;  /* 0x00000001ff027807 */ /* 0x000fe40000800000 */
[----:B------:R-:W-:Y:S02]  /*fed0*/  SEL R0, R0, RZ, P1 ;  /* 0x000000ff00007207 */ /* 0x000fe40000800000 */
[----:B------:R-:W-:-:S03]  /*fee0*/  LOP3.LUT R7, R7, R2, RZ, 0x3c, !PT ;  /* 0x0000000207077212 */ /* 0x000fc600078e3cff */
[----:B0-----:R-:W-:Y:S01]  /*fef0*/  IMAD R9, R0, 0x8, R3 ;  /* 0x0000000800097824 */ /* 0x001fe200078e0203 */
[----:B------:R-:W-:Y:S01]  /*ff00*/  SHF.L.U32 R4, R7, 0x1f, RZ ;  /* 0x0000001f07047819 */ /* 0x000fe200000006ff */
[----:B-1----:R-:W-:Y:S06]  /*ff10*/  @!P0 BRA `(.L_x_316) ;  /* 0x0000000000f48947 */ /* 0x002fec0003800000 */
.L_x_328:
[----:B------:R-:W1:Y:S01]  /*ff20*/  SYNCS.PHASECHK.TRANS64.TRYWAIT P0, [R9+URZ], R4 ;  /* 0x00000004090075a7 */ /* 0x000e62000800017f */
[----:B------:R-:W-:-:S05]  /*ff30*/  VIADD R0, R0, 0x1 ;  /* 0x0000000100007836 */ /* 0x000fca0000000000 */
[----:B------:R-:W-:-:S04]  /*ff40*/  ISETP.NE.AND P1, PT, R0, 0x5, PT ;  /* 0x000000050000780c */ /* 0x000fc80003f25270 */
[----:B------:R-:W-:Y:S02]  /*ff50*/  SEL R2, RZ, 0x1, P1 ;  /* 0x00000001ff027807 */ /* 0x000fe40000800000 */
[----:B------:R-:W-:Y:S02]  /*ff60*/  SEL R0, R0, RZ, P1 ;  /* 0x000000ff00007207 */ /* 0x000fe40000800000 */
[----:B------:R-:W-:Y:S01]  /*ff70*/  LOP3.LUT R2, R7, R2, RZ, 0x3c, !PT ;  /* 0x0000000207027212 */ /* 0x000fe200078e3cff */
[----:B-1----:R-:W-:Y:S06]  /*ff80*/  @!P0 BRA `(.L_x_317) ;  /* 0x0000000000ec8947 */ /* 0x002fec0003800000 */
.L_x_329:
[----:B------:R-:W-:Y:S01]  /*ff90*/  IMAD R3, R0, 0x8, R3 ;  /* 0x0000000800037824 */ /* 0x000fe200078e0203 */
[----:B------:R-:W-:-:S07]  /*ffa0*/  SHF.L.U32 R0, R2, 0x1f, RZ ;  /* 0x0000001f02007819 */ /* 0x000fce00000006ff */
.L_x_318:
[----:B--2---:R2:W3:Y:S02]  /*ffb0*/  SYNCS.PHASECHK.TRANS64.TRYWAIT P0, [R3+URZ], R0 ;  /* 0x00000000030075a7 */ /* 0x0044e4000800017f */
[----:B---3--:R-:W-:Y:S05]  /*ffc0*/  @!P0 NANOSLEEP.SYNCS 0x989680 ;  /* 0x009896800000895d */ /* 0x008fea0003900000 */
[----:B------:R-:W3:Y:S02]  /*ffd0*/  @!P0 SYNCS.PHASECHK.TRANS64 P0, [R3+URZ], R0 ;  /* 0x00000000030085a7 */ /* 0x000ee4000800007f */
[----:B---3--:R-:W-:Y:S05]  /*ffe0*/  @!P0 BRA `(.L_x_318) ;  /* 0xfffffffc00f08947 */ /* 0x008fea000383ffff */
.L_x_312:
[----:B------:R-:W-:Y:S05]  /*fff0*/  BSYNC B0 ;  /* 0x0000000000007941 */ /* 0x000fea0003800000 */
.L_x_311:
[----:B------:R-:W-:Y:S05]  /*10000*/  EXIT ;  /* 0x000000000000794d */ /* 0x000fea0003800000 */
.L_x_17:
[----:B-1----:R-:W-:-:S04]  /*10010*/  IMAD.U32 R3, RZ, RZ, UR6 ;  /* 0x00000006ff037e24 */ /* 0x002fc8000f8e00ff */
[----:B------:R1:W2:Y:S03]  /*10020*/  SYNCS.PHASECHK.TRANS64.TRYWAIT P0, [R3+URZ], R0 ;  /* 0x00000000030075a7 */ /* 0x0002a6000800017f */
[----:B--2---:R-:W-:Y:S05]  /*10030*/  @!P0 NANOSLEEP.SYNCS 0x989680 ;  /* 0x009896800000895d */ /* 0x004fea0003900000 */
[----:B------:R-:W2:Y:S02]  /*10040*/  @!P0 SYNCS.PHASECHK.TRANS64 P0, [R3+URZ], R0 ;  /* 0x00000000030085a7 */ /* 0x000ea4000800007f */
[----:B--2---:R-:W-:Y:S05]  /*10050*/  @!P0 BRA `(.L_x_17) ;  /* 0xfffffffc00ec8947 */ /* 0x004fea000383ffff */
[----:B------:R-:W-:Y:S05]  /*10060*/  BRA `(.L_x_16) ;  /* 0xffffff1800c47947 */ /* 0x000fea000383ffff */
.L_x_23:
[----:B-----5:R1:W-:Y:S02]  /*10070*/  STL [R1+0x88], R0 ;  /* 0x0000880001007387 */ /* 0x0203e40000100800 */
[----:B-1----:R-:W-:-:S04]  /*10080*/  IMAD.U32 R0, RZ, RZ, UR9 ;  /* 0x00000009ff007e24 */ /* 0x002fc8000f8e00ff */
[----:B------:R1:W3:Y:S03]  /*10090*/  SYNCS.PHASECHK.TRANS64.TRYWAIT P0, [R0+URZ], R229 ;  /* 0x000000e5000075a7 */ /* 0x0002e6000800017f */
[----:B---3--:R-:W-:Y:S05]  /*100a0*/  @!P0 NANOSLEEP.SYNCS 0x989680 ;  /* 0x009896800000895d */ /* 0x008fea0003900000 */
[----:B------:R1:W3:Y:S02]  /*100b0*/  @!P0 SYNCS.PHASECHK.TRANS64 P0, [R0+URZ], R229 ;  /* 0x000000e5000085a7 */ /* 0x0002e4000800007f */
[----:B-1----:R1:W5:Y:S02]  /*100c0*/  LDL.LU R0, [R1+0x88] ;  /* 0x0000880001007983 */ /* 0x0023640000300800 */
[----:B-1-3--:R-:W-:Y:S05]  /*100d0*/  @!P0 BRA `(.L_x_23) ;  /* 0xfffffffc00e48947 */ /* 0x00afea000383ffff */
[----:B------:R-:W-:Y:S05]  /*100e0*/  BRA `(.L_x_22) ;  /* 0xffffff2c00387947 */ /* 0x000fea000383ffff */
.L_x_298:
[----:B------:R-:W-:Y:S01]  /*100f0*/  BSSY B1, `(.L_x_319) ;  /* 0x0000006000017945 */ /* 0x000fe20003800000 */
[----:B------:R-:W-:-:S07]  /*10100*/  IMAD.MOV.U32 R2, RZ, RZ, -0x1 ;  /* 0xffffffffff027424 */ /* 0x000fce00078e00ff */
[----:B------:R-:W-:Y:S05]  /*10110*/  WARPSYNC.COLLECTIVE R2, `(.L_x_320) ;  /* 0x00000000020c7348 */ /* 0x000fea0003c00000 */
[----:B------:R-:W-:Y:S02]  /*10120*/  ELECT P1, UR62, PT ;  /* 0x00000000003e782f */ /* 0x000fe40003820000 */
[----:B------:R-:W-:Y:S01]  /*10130*/  MOV R2, UR62 ;  /* 0x0000003e00027c02 */ /* 0x000fe20008000f00 */
[----:B------:R-:W-:Y:S10]  /*10140*/  ENDCOLLECTIVE ;  /* 0x000000000000791b */ /* 0x000ff40003800000 */
.L_x_320:
[----:B------:R-:W-:Y:S05]  /*10150*/  BSYNC B1 ;  /* 0x0000000000017941 */ /* 0x000fea0003800000 */
.L_x_319:
[----:B------:R-:W-:Y:S05]  /*10160*/  BRA `(.L_x_321) ;  /* 0xffffffec00f87947 */ /* 0x000fea000383ffff */
.L_x_301:
[----:B-1----:R1:W2:Y:S02]  /*10170*/  SYNCS.PHASECHK.TRANS64.TRYWAIT P1, [R13+URZ+0x28], R4 ;  /* 0x000028040d0075a7 */ /* 0x0022a4000802017f */
[----:B--2---:R-:W-:Y:S05]  /*10180*/  @!P1 NANOSLEEP.SYNCS 0x989680 ;  /* 0x009896800000995d */ /* 0x004fea0003900000 */
[----:B------:R-:W2:Y:S02]  /*10190*/  @!P1 SYNCS.PHASECHK.TRANS64 P1, [R13+URZ+0x28], R4 ;  /* 0x000028040d0095a7 */ /* 0x000ea4000802007f */
[----:B--2---:R-:W-:Y:S05]  /*101a0*/  @!P1 BRA `(.L_x_301) ;  /* 0xfffffffc00f09947 */ /* 0x004fea000383ffff */
[----:B------:R-:W-:Y:S05]  /*101b0*/  BRA `(.L_x_322) ;  /* 0xfffffff0002c7947 */ /* 0x000fea000383ffff */
.L_x_310:
[----:B------:R-:W-:Y:S01]  /*101c0*/  BSSY B0, `(.L_x_323) ;  /* 0x0000006000007945 */ /* 0x000fe20003800000 */
[----:B------:R-:W-:-:S07]  /*101d0*/  IMAD.MOV.U32 R2, RZ, RZ, -0x1 ;  /* 0xffffffffff027424 */ /* 0x000fce00078e00ff */
[----:B------:R-:W-:Y:S05]  /*101e0*/  WARPSYNC.COLLECTIVE R2, `(.L_x_324) ;  /* 0x00000000020c7348 */ /* 0x000fea0003c00000 */
[----:B------:R-:W-:Y:S02]  /*101f0*/  ELECT P1, UR62, PT ;  /* 0x00000000003e782f */ /* 0x000fe40003820000 */
[----:B------:R-:W-:Y:S01]  /*10200*/  MOV R2, UR62 ;  /* 0x0000003e00027c02 */ /* 0x000fe20008000f00 */
[----:B------:R-:W-:Y:S10]  /*10210*/  ENDCOLLECTIVE ;  /* 0x000000000000791b */ /* 0x000ff40003800000 */
.L_x_324:
[----:B------:R-:W-:Y:S05]  /*10220*/  BSYNC B0 ;  /* 0x0000000000007941 */ /* 0x000fea0003800000 */
.L_x_323:
[----:B------:R-:W-:Y:S01]  /*10230*/  PLOP3.LUT P0, PT, P1, PT, PT, 0x80, 0x0 ;  /* 0x000000000000781c */ /* 0x000fe20000f0f070 */
[----:B------:R-:W-:-:S12]  /*10240*/  BRA `(.L_x_325) ;  /* 0xfffffff800947947 */ /* 0x000fd8000383ffff */
.L_x_314:
[----:B0-----:R0:W1:Y:S02]  /*10250*/  SYNCS.PHASECHK.TRANS64.TRYWAIT P0, [R7+URZ], R2 ;  /* 0x00000002070075a7 */ /* 0x001064000800017f */
[----:B-1----:R-:W-:Y:S05]  /*10260*/  @!P0 NANOSLEEP.SYNCS 0x989680 ;  /* 0x009896800000895d */ /* 0x002fea0003900000 */
[----:B------:R-:W1:Y:S02]  /*10270*/  @!P0 SYNCS.PHASECHK.TRANS64 P0, [R7+URZ], R2 ;  /* 0x00000002070085a7 */ /* 0x000e64000800007f */
[----:B-1----:R-:W-:Y:S05]  /*10280*/  @!P0 BRA `(.L_x_314) ;  /* 0xfffffffc00f08947 */ /* 0x002fea000383ffff */
[----:B------:R-:W-:Y:S05]  /*10290*/  BRA `(.L_x_326) ;  /* 0xfffffff800d87947 */ /* 0x000fea000383ffff */
.L_x_315:
[----:B0-----:R0:W1:Y:S02]  /*102a0*/  SYNCS.PHASECHK.TRANS64.TRYWAIT P0, [R9+URZ], R4 ;  /* 0x00000004090075a7 */ /* 0x001064000800017f */
[----:B-1----:R-:W-:Y:S05]  /*102b0*/  @!P0 NANOSLEEP.SYNCS 0x989680 ;  /* 0x009896800000895d */ /* 0x002fea0003900000 */
[----:B------:R-:W1:Y:S02]  /*102c0*/  @!P0 SYNCS.PHASECHK.TRANS64 P0, [R9+URZ], R4 ;  /* 0x00000004090085a7 */ /* 0x000e64000800007f */
[----:B-1----:R-:W-:Y:S05]  /*102d0*/  @!P0 BRA `(.L_x_315) ;  /* 0xfffffffc00f08947 */ /* 0x002fea000383ffff */
[----:B------:R-:W-:Y:S05]  /*102e0*/  BRA `(.L_x_327) ;  /* 0xfffffff800e87947 */ /* 0x000fea000383ffff */
.L_x_316:
[----:B0-----:R0:W1:Y:S02]  /*102f0*/  SYNCS.PHASECHK.TRANS64.TRYWAIT P0, [R6+URZ], R5 ;  /* 0x00000005060075a7 */ /* 0x001064000800017f */
[----:B-1----:R-:W-:Y:S05]  /*10300*/  @!P0 NANOSLEEP.SYNCS 0x989680 ;  /* 0x009896800000895d */ /* 0x002fea0003900000 */
[----:B------:R-:W1:Y:S02]  /*10310*/  @!P0 SYNCS.PHASECHK.TRANS64 P0, [R6+URZ], R5 ;  /* 0x00000005060085a7 */ /* 0x000e64000800007f */
[----:B-1----:R-:W-:Y:S05]  /*10320*/  @!P0 BRA `(.L_x_316) ;  /* 0xfffffffc00f08947 */ /* 0x002fea000383ffff */
[----:B------:R-:W-:Y:S05]  /*10330*/  BRA `(.L_x_328) ;  /* 0xfffffff800f87947 */ /* 0x000fea000383ffff */
.L_x_317:
[----:B-1----:R1:W2:Y:S02]  /*10340*/  SYNCS.PHASECHK.TRANS64.TRYWAIT P0, [R9+URZ], R4 ;  /* 0x00000004090075a7 */ /* 0x0022a4000800017f */
[----:B--2---:R-:W-:Y:S05]  /*10350*/  @!P0 NANOSLEEP.SYNCS 0x989680 ;  /* 0x009896800000895d */ /* 0x004fea0003900000 */
[----:B------:R-:W2:Y:S02]  /*10360*/  @!P0 SYNCS.PHASECHK.TRANS64 P0, [R9+URZ], R4 ;  /* 0x00000004090085a7 */ /* 0x000ea4000800007f */
[----:B--2---:R-:W-:Y:S05]  /*10370*/  @!P0 BRA `(.L_x_317) ;  /* 0xfffffffc00f08947 */ /* 0x004fea000383ffff */
[----:B------:R-:W-:Y:S05]  /*10380*/  BRA `(.L_x_329) ;  /* 0xfffffffc00007947 */ /* 0x000fea000383ffff */
.L_x_330:
[----:B------:R-:W-:-:S00]  /*10390*/  BRA `(.L_x_330) ;  /* 0xfffffffc00fc7947 */ /* 0x000fc0000383ffff */
[----:B------:R-:W-:-:S00]  /*103a0*/  NOP ;  /* 0x0000000000007918 */ /* 0x000fc00000000000 */
        /* <DEDUP_REMOVED lines=13> */
.L_x_331:


//--------------------- .nv.shared._ZN7cutlass13device_kernelINS_4gemm6kernel13GemmUniversalIN4cute5tupleIJiiiiEEENS1_10collective13CollectiveMmaINS1_37MainloopSm90TmaGmmaWarpSpecializedFP8ILi5ENS5_IJNS4_1CILi1EEESB_SB_EEENS1_35KernelTmaWarpSpecializedCooperativeEEENS5_IJNSA_ILi128EEENSA_ILi256EEENSA_ILi64EEEEEENS_12float_e5m2_tENS5_IJlSB_lEEESJ_SK_NS4_8TiledMMAINS4_8MMA_AtomIJNS4_4SM904GMMA31MMA_64x256x32_F32E5M2E5M2_SS_TNILNSO_7ScaleInE1ELSQ_1EEEEEENS4_6LayoutINS5_IJNSA_ILi2EEESB_SB_EEENS5_IJSB_NSA_ILi0EEESW_EEEEENS5_IJNS4_10UnderscoreESZ_SZ_EEEEENS4_13SM90_TMA_LOADENS4_14ComposedLayoutINS4_7SwizzleILi2ELi4ELi3EEENS4_18smem_ptr_flag_bitsILi8EEENST_INS5_IJNSA_ILi8EEESH_EEENS5_IJSH_SB_EEEEEEEvNS4_8identityES12_S1C_vS1D_EENS_8epilogue10collective6detail29Sm90TmaWarpSpecializedAdapterINS1G_15DefaultEpilogueISJ_SK_SK_NS1F_6thread17LinearCombinationISJ_Li1EffLNS1K_9ScaleType4KindE0ELNS_15FloatRoundStyleE2ESJ_EENS1_15EpilogueDefaultEEEEEvvEEEEvNT_6ParamsE --------------------------
	.section	.nv.shared._ZN7cutlass13device_kernelINS_4gemm6kernel13GemmUniversalIN4cute5tupleIJiiiiEEENS1_10collective13CollectiveMmaINS1_37MainloopSm90TmaGmmaWarpSpecializedFP8ILi5ENS5_IJNS4_1CILi1EEESB_SB_EEENS1_35KernelTmaWarpSpecializedCooperativeEEENS5_IJNSA_ILi128EEENSA_ILi256EEENSA_ILi64EEEEEENS_12float_e5m2_tENS5_IJlSB_lEEESJ_SK_NS4_8TiledMMAINS4_8MMA_AtomIJNS4_4SM904GMMA31MMA_64x256x32_F32E5M2E5M2_SS_TNILNSO_7ScaleInE1ELSQ_1EEEEEENS4_6LayoutINS5_IJNSA_ILi2EEESB_SB_EEENS5_IJSB_NSA_ILi0EEESW_EEEEENS5_IJNS4_10UnderscoreESZ_SZ_EEEEENS4_13SM90_TMA_LOADENS4_14ComposedLayoutINS4_7SwizzleILi2ELi4ELi3EEENS4_18smem_ptr_flag_bitsILi8EEENST_INS5_IJNSA_ILi8EEESH_EEENS5_IJSH_SB_EEEEEEEvNS4_8identityES12_S1C_vS1D_EENS_8epilogue10collective6detail29Sm90TmaWarpSpecializedAdapterINS1G_15DefaultEpilogueISJ_SK_SK_NS1F_6thread17LinearCombinationISJ_Li1EffLNS1K_9ScaleType4KindE0ELNS_15FloatRoundStyleE2ESJ_EENS1_15EpilogueDefaultEEEEEvvEEEEvNT_6ParamsE,"aw",@nobits
	.sectionflags	@""
	.align	16
	.zero		1024


//--------------------- .nv.shared.reserved.0     --------------------------
	.section	.nv.shared.reserved.0,"aw",@nobits
	.weak		__nv_reservedSMEM_offset_0_alias
	.size		__nv_reservedSMEM_offset_0_alias, 0, 0
	.other		__nv_reservedSMEM_offset_0_alias,@"STO_CUDA_RESERVED_SHARED STV_DEFAULT"
__nv_reservedSMEM_offset_0_alias:
	.zero		0


//--------------------- .nv.global                --------------------------
	.section	.nv.global,"aw",@nobits
.nv.global:
	.type		_ZN39_INTERNAL_f6d0afef_4_k_cu_6cc7d834_47364cute1_E,@object
	.size		_ZN39_INTERNAL_f6d0afef_4_k_cu_6cc7d834_47364cute1_E,(_ZN39_INTERNAL_f6d0afef_4_k_cu_6cc7d834_47364cuda3std3__45__cpo6cbeginE - _ZN39_INTERNAL_f6d0afef_4_k_cu_6cc7d834_47364cute1_E)
_ZN39_INTERNAL_f6d0afef_4_k_cu_6cc7d834_47364cute1_E:
	.zero		1
	.type		_ZN39_INTERNAL_f6d0afef_4_k_cu_6cc7d834_47364cuda3std3__45__cpo6cbeginE,@object
	.size		_ZN39_INTERNAL_f6d0afef_4_k_cu_6cc7d834_47364cuda3std3__45__cpo6cbeginE,(_ZN39_INTERNAL_f6d0afef_4_k_cu_6cc7d834_47364cuda3std3__48in_placeE - _ZN39_INTERNAL_f6d0afef_4_k_cu_6cc7d834_47364cuda3std3__45__cpo6cbeginE)
_ZN39_INTERNAL_f6d0afef_4_k_cu_6cc7d834_47364cuda3std3__45__cpo6cbeginE:
	.zero		1
	.type		_ZN39_INTERNAL_f6d0afef_4_k_cu_6cc7d834_47364cuda3std3__48in_placeE,@object
	.size		_ZN39_INTERNAL_f6d0afef_4_k_cu_6cc7d834_47364cuda3std3__48in_placeE,(_ZN39_INTERNAL_f6d0afef_4_k_cu_6cc7d834_47364cuda3std6ranges3__45__cpo9iter_moveE - _ZN39_INTERNAL_f6d0afef_4_k_cu_6cc7d834_47364cuda3std3__48in_placeE)
_ZN39_INTERNAL_f6d0afef_4_k_cu_6cc7d834_47364cuda3std3__48in_placeE:
	.zero		1
	.type		_ZN39_INTERNAL_f6d0afef_4_k_cu_6cc7d834_47364cuda3std6ranges3__45__cpo9iter_moveE,@object
	.size		_ZN39_INTERNAL_f6d0afef_4_k_cu_6cc7d834_47364cuda3std6ranges3__45__cpo9iter_moveE,(_ZN39_INTERNAL_f6d0afef_4_k_cu_6cc7d834_47364cuda3std3__45__cpo5beginE - _ZN39_INTERNAL_f6d0afef_4_k_cu_6cc7d834_47364cuda3std6ranges3__45__cpo9iter_moveE)
_ZN39_INTERNAL_f6d0afef_4_k_cu_6cc7d834_47364cuda3std6ranges3__45__cpo9iter_moveE:
	.zero		1
	.type		_ZN39_INTERNAL_f6d0afef_4_k_cu_6cc7d834_47364cuda3std3__45__cpo5beginE,@object
	.size		_ZN39_INTERNAL_f6d0afef_4_k_cu_6cc7d834_47364cuda3std3__45__cpo5beginE,(_ZN39_INTERNAL_f6d0afef_4_k_cu_6cc7d834_47364cuda3std3__441_GLOBAL__N__f6d0afef_4_k_cu_6cc7d834_47366ignoreE - _ZN39_INTERNAL_f6d0afef_4_k_cu_6cc7d834_47364cuda3std3__45__cpo5beginE)
_ZN39_INTERNAL_f6d0afef_4_k_cu_6cc7d834_47364cuda3std3__45__cpo5beginE:
	.zero		1
	.type		_ZN39_INTERNAL_f6d0afef_4_k_cu_6cc7d834_47364cuda3std3__441_GLOBAL__N__f6d0afef_4_k_cu_6cc7d834_47366ignoreE,@object
	.size		_ZN39_INTERNAL_f6d0afef_4_k_cu_6cc7d834_47364cuda3std3__441_GLOBAL__N__f6d0afef_4_k_cu_6cc7d834_47366ignoreE,(_ZN39_INTERNAL_f6d0afef_4_k_cu_6cc7d834_47364cute7productE - _ZN39_INTERNAL_f6d0afef_4_k_cu_6cc7d834_47364cuda3std3__441_GLOBAL__N__f6d0afef_4_k_cu_6cc7d834_47366ignoreE)
_ZN39_INTERNAL_f6d0afef_4_k_cu_6cc7d834_47364cuda3std3__441_GLOBAL__N__f6d0afef_4_k_cu_6cc7d834_47366ignoreE:
	.zero		1
	.type		_ZN39_INTERNAL_f6d0afef_4_k_cu_6cc7d834_47364cute7productE,@object
	.size		_ZN39_INTERNAL_f6d0afef_4_k_cu_6cc7d834_47364cute7productE,(_ZN39_INTERNAL_f6d0afef_4_k_cu_6cc7d834_47364cuda3std3__45__cpo3endE - _ZN39_INTERNAL_f6d0afef_4_k_cu_6cc7d834_47364cute7productE)
_ZN39_INTERNAL_f6d0afef_4_k_cu_6cc7d834_47364cute7productE:
	.zero		1
	.type		_ZN39_INTERNAL_f6d0afef_4_k_cu_6cc7d834_47364cuda3std3__45__cpo3endE,@object
	.size		_ZN39_INTERNAL_f6d0afef_4_k_cu_6cc7d834_47364cuda3std3__45__cpo3endE,(_ZN39_INTERNAL_f6d0afef_4_k_cu_6cc7d834_47364cuda3std3__419piecewise_constructE - _ZN39_INTERNAL_f6d0afef_4_k_cu_6cc7d834_47364cuda3std3__45__cpo3endE)
_ZN39_INTERNAL_f6d0afef_4_k_cu_6cc7d834_47364cuda3std3__45__cpo3endE:
	.zero		1
	.type		_ZN39_INTERNAL_f6d0afef_4_k_cu_6cc7d834_47364cuda3std3__419piecewise_constructE,@object
	.size		_ZN39_INTERNAL_f6d0afef_4_k_cu_6cc7d834_47364cuda3std3__419piecewise_constructE,(_ZN39_INTERNAL_f6d0afef_4_k_cu_6cc7d834_47364cuda3std3__45__cpo4cendE - _ZN39_INTERNAL_f6d0afef_4_k_cu_6cc7d834_47364cuda3std3__419piecewise_constructE)
_ZN39_INTERNAL_f6d0afef_4_k_cu_6cc7d834_47364cuda3std3__419piecewise_constructE:
	.zero		1
	.type		_ZN39_INTERNAL_f6d0afef_4_k_cu_6cc7d834_47364cuda3std3__45__cpo4cendE,@object
	.size		_ZN39_INTERNAL_f6d0afef_4_k_cu_6cc7d834_47364cuda3std3__45__cpo4cendE,(_ZN39_INTERNAL_f6d0afef_4_k_cu_6cc7d834_47364cuda3std6ranges3__45__cpo4swapE - _ZN39_INTERNAL_f6d0afef_4_k_cu_6cc7d834_47364cuda3std3__45__cpo4cendE)
_ZN39_INTERNAL_f6d0afef_4_k_cu_6cc7d834_47364cuda3std3__45__cpo4cendE:
	.zero		1
	.type		_ZN39_INTERNAL_f6d0afef_4_k_cu_6cc7d834_47364cuda3std6ranges3__45__cpo4swapE,@object
	.size		_ZN39_INTERNAL_f6d0afef_4_k_cu_6cc7d834_47364cuda3std6ranges3__45__cpo4swapE,(.L_7 - _ZN39_INTERNAL_f6d0afef_4_k_cu_6cc7d834_47364cuda3std6ranges3__45__cpo4swapE)
_ZN39_INTERNAL_f6d0afef_4_k_cu_6cc7d834_47364cuda3std6ranges3__45__cpo4swapE:
	.zero		1
.L_7:


//--------------------- .nv.constant0._ZN7cutlass13device_kernelINS_4gemm6kernel13GemmUniversalIN4cute5tupleIJiiiiEEENS1_10collective13CollectiveMmaINS1_37MainloopSm90TmaGmmaWarpSpecializedFP8ILi5ENS5_IJNS4_1CILi1EEESB_SB_EEENS1_35KernelTmaWarpSpecializedCooperativeEEENS5_IJNSA_ILi128EEENSA_ILi256EEENSA_ILi64EEEEEENS_12float_e5m2_tENS5_IJlSB_lEEESJ_SK_NS4_8TiledMMAINS4_8MMA_AtomIJNS4_4SM904GMMA31MMA_64x256x32_F32E5M2E5M2_SS_TNILNSO_7ScaleInE1ELSQ_1EEEEEENS4_6LayoutINS5_IJNSA_ILi2EEESB_SB_EEENS5_IJSB_NSA_ILi0EEESW_EEEEENS5_IJNS4_10UnderscoreESZ_SZ_EEEEENS4_13SM90_TMA_LOADENS4_14ComposedLayoutINS4_7SwizzleILi2ELi4ELi3EEENS4_18smem_ptr_flag_bitsILi8EEENST_INS5_IJNSA_ILi8EEESH_EEENS5_IJSH_SB_EEEEEEEvNS4_8identityES12_S1C_vS1D_EENS_8epilogue10collective6detail29Sm90TmaWarpSpecializedAdapterINS1G_15DefaultEpilogueISJ_SK_SK_NS1F_6thread17LinearCombinationISJ_Li1EffLNS1K_9ScaleType4KindE0ELNS_15FloatRoundStyleE2ESJ_EENS1_15EpilogueDefaultEEEEEvvEEEEvNT_6ParamsE --------------------------
	.section	.nv.constant0._ZN7cutlass13device_kernelINS_4gemm6kernel13GemmUniversalIN4cute5tupleIJiiiiEEENS1_10collective13CollectiveMmaINS1_37MainloopSm90TmaGmmaWarpSpecializedFP8ILi5ENS5_IJNS4_1CILi1EEESB_SB_EEENS1_35KernelTmaWarpSpecializedCooperativeEEENS5_IJNSA_ILi128EEENSA_ILi256EEENSA_ILi64EEEEEENS_12float_e5m2_tENS5_IJlSB_lEEESJ_SK_NS4_8TiledMMAINS4_8MMA_AtomIJNS4_4SM904GMMA31MMA_64x256x32_F32E5M2E5M2_SS_TNILNSO_7ScaleInE1ELSQ_1EEEEEENS4_6LayoutINS5_IJNSA_ILi2EEESB_SB_EEENS5_IJSB_NSA_ILi0EEESW_EEEEENS5_IJNS4_10UnderscoreESZ_SZ_EEEEENS4_13SM90_TMA_LOADENS4_14ComposedLayoutINS4_7SwizzleILi2ELi4ELi3EEENS4_18smem_ptr_flag_bitsILi8EEENST_INS5_IJNSA_ILi8EEESH_EEENS5_IJSH_SB_EEEEEEEvNS4_8identityES12_S1C_vS1D_EENS_8epilogue10collective6detail29Sm90TmaWarpSpecializedAdapterINS1G_15DefaultEpilogueISJ_SK_SK_NS1F_6thread17LinearCombinationISJ_Li1EffLNS1K_9ScaleType4KindE0ELNS_15FloatRoundStyleE2ESJ_EENS1_15EpilogueDefaultEEEEEvvEEEEvNT_6ParamsE,"a",@progbits
	.sectionflags	@""
	.align	4
.nv.constant0._ZN7cutlass13device_kernelINS_4gemm6kernel13GemmUniversalIN4cute5tupleIJiiiiEEENS1_10collective13CollectiveMmaINS1_37MainloopSm90TmaGmmaWarpSpecializedFP8ILi5ENS5_IJNS4_1CILi1EEESB_SB_EEENS1_35KernelTmaWarpSpecializedCooperativeEEENS5_IJNSA_ILi128EEENSA_ILi256EEENSA_ILi64EEEEEENS_12float_e5m2_tENS5_IJlSB_lEEESJ_SK_NS4_8TiledMMAINS4_8MMA_AtomIJNS4_4SM904GMMA31MMA_64x256x32_F32E5M2E5M2_SS_TNILNSO_7ScaleInE1ELSQ_1EEEEEENS4_6LayoutINS5_IJNSA_ILi2EEESB_SB_EEENS5_IJSB_NSA_ILi0EEESW_EEEEENS5_IJNS4_10UnderscoreESZ_SZ_EEEEENS4_13SM90_TMA_LOADENS4_14ComposedLayoutINS4_7SwizzleILi2ELi4ELi3EEENS4_18smem_ptr_flag_bitsILi8EEENST_INS5_IJNSA_ILi8EEESH_EEENS5_IJSH_SB_EEEEEEEvNS4_8identityES12_S1C_vS1D_EENS_8epilogue10collective6detail29Sm90TmaWarpSpecializedAdapterINS1G_15DefaultEpilogueISJ_SK_SK_NS1F_6thread17LinearCombinationISJ_Li1EffLNS1K_9ScaleType4KindE0ELNS_15FloatRoundStyleE2ESJ_EENS1_15EpilogueDefaultEEEEEvvEEEEvNT_6ParamsE:
	.zero		1664


//--------------------- SYMBOLS --------------------------

	.type		.nv.reservedSmem.offset0,@object
	.size		.nv.reservedSmem.offset0,0x4
